//
// Generated by NVIDIA NVVM Compiler
//
// Compiler Build ID: CL-36424714
// Cuda compilation tools, release 13.0, V13.0.88
// Based on NVVM 20.0.0
//

.version 9.0
.target sm_100
.address_size 64

	// .globl	_Z4habsPf13__nv_bfloat16
.global .align 4 .b8 __cudart_i2opi_f[24] = {65, 144, 67, 60, 153, 149, 98, 219, 192, 221, 52, 245, 209, 87, 39, 252, 41, 21, 68, 78, 110, 131, 249, 162};

.visible .entry _Z4habsPf13__nv_bfloat16(
	.param .u64 .ptr .align 1 _Z4habsPf13__nv_bfloat16_param_0,
	.param .align 2 .b8 _Z4habsPf13__nv_bfloat16_param_1[2]
)
{
	.reg .b16 	%rs<4>;
	.reg .b32 	%f<2>;
	.reg .b64 	%rd<3>;

	ld.param.u16 	%rs2, [_Z4habsPf13__nv_bfloat16_param_1];
	ld.param.u64 	%rd1, [_Z4habsPf13__nv_bfloat16_param_0];
	cvta.to.global.u64 	%rd2, %rd1;
	// begin inline asm
	{abs.bf16 %rs1,%rs2;
}
	// end inline asm
	// begin inline asm
	{ cvt.f32.bf16 %f1, %rs1;}

	// end inline asm
	st.global.f32 	[%rd2], %f1;
	ret;

}
	// .globl	_Z4haddPf13__nv_bfloat16S0_
.visible .entry _Z4haddPf13__nv_bfloat16S0_(
	.param .u64 .ptr .align 1 _Z4haddPf13__nv_bfloat16S0__param_0,
	.param .align 2 .b8 _Z4haddPf13__nv_bfloat16S0__param_1[2],
	.param .align 2 .b8 _Z4haddPf13__nv_bfloat16S0__param_2[2]
)
{
	.reg .b16 	%rs<5>;
	.reg .b32 	%f<2>;
	.reg .b64 	%rd<3>;

	ld.param.u16 	%rs2, [_Z4haddPf13__nv_bfloat16S0__param_1];
	ld.param.u16 	%rs3, [_Z4haddPf13__nv_bfloat16S0__param_2];
	ld.param.u64 	%rd1, [_Z4haddPf13__nv_bfloat16S0__param_0];
	cvta.to.global.u64 	%rd2, %rd1;
	// begin inline asm
	{ add.bf16 %rs1,%rs2,%rs3; }

	// end inline asm
	// begin inline asm
	{ cvt.f32.bf16 %f1, %rs1;}

	// end inline asm
	st.global.f32 	[%rd2], %f1;
	ret;

}
	// .globl	_Z7hadd_rnPf13__nv_bfloat16S0_
.visible .entry _Z7hadd_rnPf13__nv_bfloat16S0_(
	.param .u64 .ptr .align 1 _Z7hadd_rnPf13__nv_bfloat16S0__param_0,
	.param .align 2 .b8 _Z7hadd_rnPf13__nv_bfloat16S0__param_1[2],
	.param .align 2 .b8 _Z7hadd_rnPf13__nv_bfloat16S0__param_2[2]
)
{
	.reg .b16 	%rs<5>;
	.reg .b32 	%f<2>;
	.reg .b64 	%rd<3>;

	ld.param.u16 	%rs2, [_Z7hadd_rnPf13__nv_bfloat16S0__param_1];
	ld.param.u16 	%rs3, [_Z7hadd_rnPf13__nv_bfloat16S0__param_2];
	ld.param.u64 	%rd1, [_Z7hadd_rnPf13__nv_bfloat16S0__param_0];
	cvta.to.global.u64 	%rd2, %rd1;
	// begin inline asm
	{ add.rn.bf16 %rs1,%rs2,%rs3; }

	// end inline asm
	// begin inline asm
	{ cvt.f32.bf16 %f1, %rs1;}

	// end inline asm
	st.global.f32 	[%rd2], %f1;
	ret;

}
	// .globl	_Z8hadd_satPf13__nv_bfloat16S0_
.visible .entry _Z8hadd_satPf13__nv_bfloat16S0_(
	.param .u64 .ptr .align 1 _Z8hadd_satPf13__nv_bfloat16S0__param_0,
	.param .align 2 .b8 _Z8hadd_satPf13__nv_bfloat16S0__param_1[2],
	.param .align 2 .b8 _Z8hadd_satPf13__nv_bfloat16S0__param_2[2]
)
{
	.reg .b16 	%rs<5>;
	.reg .b32 	%f<2>;
	.reg .b64 	%rd<3>;

	ld.param.u16 	%rs2, [_Z8hadd_satPf13__nv_bfloat16S0__param_1];
	ld.param.u16 	%rs3, [_Z8hadd_satPf13__nv_bfloat16S0__param_2];
	ld.param.u64 	%rd1, [_Z8hadd_satPf13__nv_bfloat16S0__param_0];
	cvta.to.global.u64 	%rd2, %rd1;
	// begin inline asm
	{ .reg .b16 f, one, zero;
  mov.b16 one, 0x3f80U;
  mov.b16 zero, 0;
  fma.rn.bf16 f, %rs2, one, %rs3;
  max.bf16 f, f, zero;
  min.bf16 %rs1, f, one;
}
	// end inline asm
	// begin inline asm
	{ cvt.f32.bf16 %f1, %rs1;}

	// end inline asm
	st.global.f32 	[%rd2], %f1;
	ret;

}
	// .globl	_Z4hdivPf13__nv_bfloat16S0_
.visible .entry _Z4hdivPf13__nv_bfloat16S0_(
	.param .u64 .ptr .align 1 _Z4hdivPf13__nv_bfloat16S0__param_0,
	.param .align 2 .b8 _Z4hdivPf13__nv_bfloat16S0__param_1[2],
	.param .align 2 .b8 _Z4hdivPf13__nv_bfloat16S0__param_2[2]
)
{
	.reg .pred 	%p<2>;
	.reg .b16 	%rs<5>;
	.reg .b32 	%f<11>;
	.reg .b64 	%rd<3>;

	ld.param.u16 	%rs2, [_Z4hdivPf13__nv_bfloat16S0__param_2];
	ld.param.u16 	%rs1, [_Z4hdivPf13__nv_bfloat16S0__param_1];
	ld.param.u64 	%rd1, [_Z4hdivPf13__nv_bfloat16S0__param_0];
	cvta.to.global.u64 	%rd2, %rd1;
	// begin inline asm
	{ cvt.f32.bf16 %f1, %rs1;}

	// end inline asm
	// begin inline asm
	{ cvt.f32.bf16 %f2, %rs2;}

	// end inline asm
	abs.f32 	%f8, %f2;
	setp.ge.f32 	%p1, %f8, 0f7E800000;
	mul.f32 	%f9, %f2, 0f3E800000;
	selp.f32 	%f5, %f9, %f2, %p1;
	// begin inline asm
	{ div.approx.f32 %f3, %f1, %f5; }
	// end inline asm
	mul.f32 	%f10, %f3, 0f3E800000;
	selp.f32 	%f6, %f10, %f3, %p1;
	// begin inline asm
	{  cvt.rn.bf16.f32 %rs3, %f6;}

	// end inline asm
	// begin inline asm
	{ cvt.f32.bf16 %f7, %rs3;}

	// end inline asm
	st.global.f32 	[%rd2], %f7;
	ret;

}
	// .globl	_Z4hfmaPf13__nv_bfloat16S0_S0_
.visible .entry _Z4hfmaPf13__nv_bfloat16S0_S0_(
	.param .u64 .ptr .align 1 _Z4hfmaPf13__nv_bfloat16S0_S0__param_0,
	.param .align 2 .b8 _Z4hfmaPf13__nv_bfloat16S0_S0__param_1[2],
	.param .align 2 .b8 _Z4hfmaPf13__nv_bfloat16S0_S0__param_2[2],
	.param .align 2 .b8 _Z4hfmaPf13__nv_bfloat16S0_S0__param_3[2]
)
{
	.reg .b16 	%rs<6>;
	.reg .b32 	%f<2>;
	.reg .b64 	%rd<3>;

	ld.param.u16 	%rs2, [_Z4hfmaPf13__nv_bfloat16S0_S0__param_1];
	ld.param.u16 	%rs3, [_Z4hfmaPf13__nv_bfloat16S0_S0__param_2];
	ld.param.u16 	%rs4, [_Z4hfmaPf13__nv_bfloat16S0_S0__param_3];
	ld.param.u64 	%rd1, [_Z4hfmaPf13__nv_bfloat16S0_S0__param_0];
	cvta.to.global.u64 	%rd2, %rd1;
	// begin inline asm
	{fma.rn.bf16 %rs1,%rs2,%rs3,%rs4;
}
	// end inline asm
	// begin inline asm
	{ cvt.f32.bf16 %f1, %rs1;}

	// end inline asm
	st.global.f32 	[%rd2], %f1;
	ret;

}
	// .globl	_Z8hfma_satPf13__nv_bfloat16S0_S0_
.visible .entry _Z8hfma_satPf13__nv_bfloat16S0_S0_(
	.param .u64 .ptr .align 1 _Z8hfma_satPf13__nv_bfloat16S0_S0__param_0,
	.param .align 2 .b8 _Z8hfma_satPf13__nv_bfloat16S0_S0__param_1[2],
	.param .align 2 .b8 _Z8hfma_satPf13__nv_bfloat16S0_S0__param_2[2],
	.param .align 2 .b8 _Z8hfma_satPf13__nv_bfloat16S0_S0__param_3[2]
)
{
	.reg .b16 	%rs<6>;
	.reg .b32 	%f<2>;
	.reg .b64 	%rd<3>;

	ld.param.u16 	%rs2, [_Z8hfma_satPf13__nv_bfloat16S0_S0__param_1];
	ld.param.u16 	%rs3, [_Z8hfma_satPf13__nv_bfloat16S0_S0__param_2];
	ld.param.u16 	%rs4, [_Z8hfma_satPf13__nv_bfloat16S0_S0__param_3];
	ld.param.u64 	%rd1, [_Z8hfma_satPf13__nv_bfloat16S0_S0__param_0];
	cvta.to.global.u64 	%rd2, %rd1;
	// begin inline asm
	{ .reg .b16 f, one, zero;
  mov.b16 one, 0x3f80U;
  mov.b16 zero, 0;
  fma.rn.bf16 f, %rs2, %rs3, %rs4;
  max.bf16 f, f, zero;
  min.bf16 %rs1, f, one;
}
	// end inline asm
	// begin inline asm
	{ cvt.f32.bf16 %f1, %rs1;}

	// end inline asm
	st.global.f32 	[%rd2], %f1;
	ret;

}
	// .globl	_Z4hmulPf13__nv_bfloat16S0_
.visible .entry _Z4hmulPf13__nv_bfloat16S0_(
	.param .u64 .ptr .align 1 _Z4hmulPf13__nv_bfloat16S0__param_0,
	.param .align 2 .b8 _Z4hmulPf13__nv_bfloat16S0__param_1[2],
	.param .align 2 .b8 _Z4hmulPf13__nv_bfloat16S0__param_2[2]
)
{
	.reg .b16 	%rs<5>;
	.reg .b32 	%f<2>;
	.reg .b64 	%rd<3>;

	ld.param.u16 	%rs2, [_Z4hmulPf13__nv_bfloat16S0__param_1];
	ld.param.u16 	%rs3, [_Z4hmulPf13__nv_bfloat16S0__param_2];
	ld.param.u64 	%rd1, [_Z4hmulPf13__nv_bfloat16S0__param_0];
	cvta.to.global.u64 	%rd2, %rd1;
	// begin inline asm
	{ mul.bf16 %rs1,%rs2,%rs3; }

	// end inline asm
	// begin inline asm
	{ cvt.f32.bf16 %f1, %rs1;}

	// end inline asm
	st.global.f32 	[%rd2], %f1;
	ret;

}
	// .globl	_Z7hmul_rnPf13__nv_bfloat16S0_
.visible .entry _Z7hmul_rnPf13__nv_bfloat16S0_(
	.param .u64 .ptr .align 1 _Z7hmul_rnPf13__nv_bfloat16S0__param_0,
	.param .align 2 .b8 _Z7hmul_rnPf13__nv_bfloat16S0__param_1[2],
	.param .align 2 .b8 _Z7hmul_rnPf13__nv_bfloat16S0__param_2[2]
)
{
	.reg .b16 	%rs<5>;
	.reg .b32 	%f<2>;
	.reg .b64 	%rd<3>;

	ld.param.u16 	%rs2, [_Z7hmul_rnPf13__nv_bfloat16S0__param_1];
	ld.param.u16 	%rs3, [_Z7hmul_rnPf13__nv_bfloat16S0__param_2];
	ld.param.u64 	%rd1, [_Z7hmul_rnPf13__nv_bfloat16S0__param_0];
	cvta.to.global.u64 	%rd2, %rd1;
	// begin inline asm
	{ mul.rn.bf16 %rs1,%rs2,%rs3; }

	// end inline asm
	// begin inline asm
	{ cvt.f32.bf16 %f1, %rs1;}

	// end inline asm
	st.global.f32 	[%rd2], %f1;
	ret;

}
	// .globl	_Z8hmul_satPf13__nv_bfloat16S0_
.visible .entry _Z8hmul_satPf13__nv_bfloat16S0_(
	.param .u64 .ptr .align 1 _Z8hmul_satPf13__nv_bfloat16S0__param_0,
	.param .align 2 .b8 _Z8hmul_satPf13__nv_bfloat16S0__param_1[2],
	.param .align 2 .b8 _Z8hmul_satPf13__nv_bfloat16S0__param_2[2]
)
{
	.reg .b16 	%rs<5>;
	.reg .b32 	%f<2>;
	.reg .b64 	%rd<3>;

	ld.param.u16 	%rs2, [_Z8hmul_satPf13__nv_bfloat16S0__param_1];
	ld.param.u16 	%rs3, [_Z8hmul_satPf13__nv_bfloat16S0__param_2];
	ld.param.u64 	%rd1, [_Z8hmul_satPf13__nv_bfloat16S0__param_0];
	cvta.to.global.u64 	%rd2, %rd1;
	// begin inline asm
	{ .reg .b16 f, one, zero, mzero;
  mov.b16 one, 0x3f80U;
  mov.b16 zero, 0;
  mov.b16 mzero, 0x8000U;
  fma.rn.bf16 f, %rs2, %rs3, mzero;
  max.bf16 f, f, zero;
  min.bf16 %rs1, f, one;
}
	// end inline asm
	// begin inline asm
	{ cvt.f32.bf16 %f1, %rs1;}

	// end inline asm
	st.global.f32 	[%rd2], %f1;
	ret;

}
	// .globl	_Z4hnegPf13__nv_bfloat16
.visible .entry _Z4hnegPf13__nv_bfloat16(
	.param .u64 .ptr .align 1 _Z4hnegPf13__nv_bfloat16_param_0,
	.param .align 2 .b8 _Z4hnegPf13__nv_bfloat16_param_1[2]
)
{
	.reg .b16 	%rs<4>;
	.reg .b32 	%f<2>;
	.reg .b64 	%rd<3>;

	ld.param.u16 	%rs2, [_Z4hnegPf13__nv_bfloat16_param_1];
	ld.param.u64 	%rd1, [_Z4hnegPf13__nv_bfloat16_param_0];
	cvta.to.global.u64 	%rd2, %rd1;
	// begin inline asm
	{neg.bf16 %rs1,%rs2;
}
	// end inline asm
	// begin inline asm
	{ cvt.f32.bf16 %f1, %rs1;}

	// end inline asm
	st.global.f32 	[%rd2], %f1;
	ret;

}
	// .globl	_Z4hsubPf13__nv_bfloat16S0_
.visible .entry _Z4hsubPf13__nv_bfloat16S0_(
	.param .u64 .ptr .align 1 _Z4hsubPf13__nv_bfloat16S0__param_0,
	.param .align 2 .b8 _Z4hsubPf13__nv_bfloat16S0__param_1[2],
	.param .align 2 .b8 _Z4hsubPf13__nv_bfloat16S0__param_2[2]
)
{
	.reg .b16 	%rs<5>;
	.reg .b32 	%f<2>;
	.reg .b64 	%rd<3>;

	ld.param.u16 	%rs2, [_Z4hsubPf13__nv_bfloat16S0__param_1];
	ld.param.u16 	%rs3, [_Z4hsubPf13__nv_bfloat16S0__param_2];
	ld.param.u64 	%rd1, [_Z4hsubPf13__nv_bfloat16S0__param_0];
	cvta.to.global.u64 	%rd2, %rd1;
	// begin inline asm
	{ sub.bf16 %rs1,%rs2,%rs3; }

	// end inline asm
	// begin inline asm
	{ cvt.f32.bf16 %f1, %rs1;}

	// end inline asm
	st.global.f32 	[%rd2], %f1;
	ret;

}
	// .globl	_Z7hsub_rnPf13__nv_bfloat16S0_
.visible .entry _Z7hsub_rnPf13__nv_bfloat16S0_(
	.param .u64 .ptr .align 1 _Z7hsub_rnPf13__nv_bfloat16S0__param_0,
	.param .align 2 .b8 _Z7hsub_rnPf13__nv_bfloat16S0__param_1[2],
	.param .align 2 .b8 _Z7hsub_rnPf13__nv_bfloat16S0__param_2[2]
)
{
	.reg .b16 	%rs<5>;
	.reg .b32 	%f<2>;
	.reg .b64 	%rd<3>;

	ld.param.u16 	%rs2, [_Z7hsub_rnPf13__nv_bfloat16S0__param_1];
	ld.param.u16 	%rs3, [_Z7hsub_rnPf13__nv_bfloat16S0__param_2];
	ld.param.u64 	%rd1, [_Z7hsub_rnPf13__nv_bfloat16S0__param_0];
	cvta.to.global.u64 	%rd2, %rd1;
	// begin inline asm
	{ sub.rn.bf16 %rs1,%rs2,%rs3; }

	// end inline asm
	// begin inline asm
	{ cvt.f32.bf16 %f1, %rs1;}

	// end inline asm
	st.global.f32 	[%rd2], %f1;
	ret;

}
	// .globl	_Z8hsub_satPf13__nv_bfloat16S0_
.visible .entry _Z8hsub_satPf13__nv_bfloat16S0_(
	.param .u64 .ptr .align 1 _Z8hsub_satPf13__nv_bfloat16S0__param_0,
	.param .align 2 .b8 _Z8hsub_satPf13__nv_bfloat16S0__param_1[2],
	.param .align 2 .b8 _Z8hsub_satPf13__nv_bfloat16S0__param_2[2]
)
{
	.reg .b16 	%rs<5>;
	.reg .b32 	%f<2>;
	.reg .b64 	%rd<3>;

	ld.param.u16 	%rs2, [_Z8hsub_satPf13__nv_bfloat16S0__param_1];
	ld.param.u16 	%rs3, [_Z8hsub_satPf13__nv_bfloat16S0__param_2];
	ld.param.u64 	%rd1, [_Z8hsub_satPf13__nv_bfloat16S0__param_0];
	cvta.to.global.u64 	%rd2, %rd1;
	// begin inline asm
	{ .reg .b16 f, one, zero, mone;
  mov.b16 one, 0x3f80U;
  mov.b16 zero, 0;
  mov.b16 mone, 0xbf80U;
  fma.rn.bf16 f, %rs3, mone, %rs2;
  max.bf16 f, f, zero;
  min.bf16 %rs1, f, one;
}
	// end inline asm
	// begin inline asm
	{ cvt.f32.bf16 %f1, %rs1;}

	// end inline asm
	st.global.f32 	[%rd2], %f1;
	ret;

}
	// .globl	_Z3heqPb13__nv_bfloat16S0_
.visible .entry _Z3heqPb13__nv_bfloat16S0_(
	.param .u64 .ptr .align 1 _Z3heqPb13__nv_bfloat16S0__param_0,
	.param .align 2 .b8 _Z3heqPb13__nv_bfloat16S0__param_1[2],
	.param .align 2 .b8 _Z3heqPb13__nv_bfloat16S0__param_2[2]
)
{
	.reg .pred 	%p<2>;
	.reg .b16 	%rs<5>;
	.reg .b64 	%rd<3>;

	ld.param.u16 	%rs2, [_Z3heqPb13__nv_bfloat16S0__param_1];
	ld.param.u16 	%rs3, [_Z3heqPb13__nv_bfloat16S0__param_2];
	ld.param.u64 	%rd1, [_Z3heqPb13__nv_bfloat16S0__param_0];
	cvta.to.global.u64 	%rd2, %rd1;
	// begin inline asm
	{ .reg .pred __$temp3;
  setp.eq.bf16  __$temp3, %rs2, %rs3;
  selp.u16 %rs1, 1, 0, __$temp3;}
	// end inline asm
	setp.ne.s16 	%p1, %rs1, 0;
	selp.u16 	%rs4, 1, 0, %p1;
	st.global.u8 	[%rd2], %rs4;
	ret;

}
	// .globl	_Z4hequPb13__nv_bfloat16S0_
.visible .entry _Z4hequPb13__nv_bfloat16S0_(
	.param .u64 .ptr .align 1 _Z4hequPb13__nv_bfloat16S0__param_0,
	.param .align 2 .b8 _Z4hequPb13__nv_bfloat16S0__param_1[2],
	.param .align 2 .b8 _Z4hequPb13__nv_bfloat16S0__param_2[2]
)
{
	.reg .pred 	%p<2>;
	.reg .b16 	%rs<5>;
	.reg .b64 	%rd<3>;

	ld.param.u16 	%rs2, [_Z4hequPb13__nv_bfloat16S0__param_1];
	ld.param.u16 	%rs3, [_Z4hequPb13__nv_bfloat16S0__param_2];
	ld.param.u64 	%rd1, [_Z4hequPb13__nv_bfloat16S0__param_0];
	cvta.to.global.u64 	%rd2, %rd1;
	// begin inline asm
	{ .reg .pred __$temp3;
  setp.equ.bf16  __$temp3, %rs2, %rs3;
  selp.u16 %rs1, 1, 0, __$temp3;}
	// end inline asm
	setp.ne.s16 	%p1, %rs1, 0;
	selp.u16 	%rs4, 1, 0, %p1;
	st.global.u8 	[%rd2], %rs4;
	ret;

}
	// .globl	_Z3hgePb13__nv_bfloat16S0_
.visible .entry _Z3hgePb13__nv_bfloat16S0_(
	.param .u64 .ptr .align 1 _Z3hgePb13__nv_bfloat16S0__param_0,
	.param .align 2 .b8 _Z3hgePb13__nv_bfloat16S0__param_1[2],
	.param .align 2 .b8 _Z3hgePb13__nv_bfloat16S0__param_2[2]
)
{
	.reg .pred 	%p<2>;
	.reg .b16 	%rs<5>;
	.reg .b64 	%rd<3>;

	ld.param.u16 	%rs2, [_Z3hgePb13__nv_bfloat16S0__param_1];
	ld.param.u16 	%rs3, [_Z3hgePb13__nv_bfloat16S0__param_2];
	ld.param.u64 	%rd1, [_Z3hgePb13__nv_bfloat16S0__param_0];
	cvta.to.global.u64 	%rd2, %rd1;
	// begin inline asm
	{ .reg .pred __$temp3;
  setp.ge.bf16  __$temp3, %rs2, %rs3;
  selp.u16 %rs1, 1, 0, __$temp3;}
	// end inline asm
	setp.ne.s16 	%p1, %rs1, 0;
	selp.u16 	%rs4, 1, 0, %p1;
	st.global.u8 	[%rd2], %rs4;
	ret;

}
	// .globl	_Z4hgeuPb13__nv_bfloat16S0_
.visible .entry _Z4hgeuPb13__nv_bfloat16S0_(
	.param .u64 .ptr .align 1 _Z4hgeuPb13__nv_bfloat16S0__param_0,
	.param .align 2 .b8 _Z4hgeuPb13__nv_bfloat16S0__param_1[2],
	.param .align 2 .b8 _Z4hgeuPb13__nv_bfloat16S0__param_2[2]
)
{
	.reg .pred 	%p<2>;
	.reg .b16 	%rs<5>;
	.reg .b64 	%rd<3>;

	ld.param.u16 	%rs2, [_Z4hgeuPb13__nv_bfloat16S0__param_1];
	ld.param.u16 	%rs3, [_Z4hgeuPb13__nv_bfloat16S0__param_2];
	ld.param.u64 	%rd1, [_Z4hgeuPb13__nv_bfloat16S0__param_0];
	cvta.to.global.u64 	%rd2, %rd1;
	// begin inline asm
	{ .reg .pred __$temp3;
  setp.geu.bf16  __$temp3, %rs2, %rs3;
  selp.u16 %rs1, 1, 0, __$temp3;}
	// end inline asm
	setp.ne.s16 	%p1, %rs1, 0;
	selp.u16 	%rs4, 1, 0, %p1;
	st.global.u8 	[%rd2], %rs4;
	ret;

}
	// .globl	_Z3hgtPb13__nv_bfloat16S0_
.visible .entry _Z3hgtPb13__nv_bfloat16S0_(
	.param .u64 .ptr .align 1 _Z3hgtPb13__nv_bfloat16S0__param_0,
	.param .align 2 .b8 _Z3hgtPb13__nv_bfloat16S0__param_1[2],
	.param .align 2 .b8 _Z3hgtPb13__nv_bfloat16S0__param_2[2]
)
{
	.reg .pred 	%p<2>;
	.reg .b16 	%rs<5>;
	.reg .b64 	%rd<3>;

	ld.param.u16 	%rs2, [_Z3hgtPb13__nv_bfloat16S0__param_1];
	ld.param.u16 	%rs3, [_Z3hgtPb13__nv_bfloat16S0__param_2];
	ld.param.u64 	%rd1, [_Z3hgtPb13__nv_bfloat16S0__param_0];
	cvta.to.global.u64 	%rd2, %rd1;
	// begin inline asm
	{ .reg .pred __$temp3;
  setp.gt.bf16  __$temp3, %rs2, %rs3;
  selp.u16 %rs1, 1, 0, __$temp3;}
	// end inline asm
	setp.ne.s16 	%p1, %rs1, 0;
	selp.u16 	%rs4, 1, 0, %p1;
	st.global.u8 	[%rd2], %rs4;
	ret;

}
	// .globl	_Z4hgtuPb13__nv_bfloat16S0_
.visible .entry _Z4hgtuPb13__nv_bfloat16S0_(
	.param .u64 .ptr .align 1 _Z4hgtuPb13__nv_bfloat16S0__param_0,
	.param .align 2 .b8 _Z4hgtuPb13__nv_bfloat16S0__param_1[2],
	.param .align 2 .b8 _Z4hgtuPb13__nv_bfloat16S0__param_2[2]
)
{
	.reg .pred 	%p<2>;
	.reg .b16 	%rs<5>;
	.reg .b64 	%rd<3>;

	ld.param.u16 	%rs2, [_Z4hgtuPb13__nv_bfloat16S0__param_1];
	ld.param.u16 	%rs3, [_Z4hgtuPb13__nv_bfloat16S0__param_2];
	ld.param.u64 	%rd1, [_Z4hgtuPb13__nv_bfloat16S0__param_0];
	cvta.to.global.u64 	%rd2, %rd1;
	// begin inline asm
	{ .reg .pred __$temp3;
  setp.gtu.bf16  __$temp3, %rs2, %rs3;
  selp.u16 %rs1, 1, 0, __$temp3;}
	// end inline asm
	setp.ne.s16 	%p1, %rs1, 0;
	selp.u16 	%rs4, 1, 0, %p1;
	st.global.u8 	[%rd2], %rs4;
	ret;

}
	// .globl	_Z6hisinfPb13__nv_bfloat16
.visible .entry _Z6hisinfPb13__nv_bfloat16(
	.param .u64 .ptr .align 1 _Z6hisinfPb13__nv_bfloat16_param_0,
	.param .align 2 .b8 _Z6hisinfPb13__nv_bfloat16_param_1[2]
)
{
	.reg .pred 	%p<2>;
	.reg .b16 	%rs<4>;
	.reg .b64 	%rd<3>;

	ld.param.u16 	%rs1, [_Z6hisinfPb13__nv_bfloat16_param_1];
	ld.param.u64 	%rd1, [_Z6hisinfPb13__nv_bfloat16_param_0];
	cvta.to.global.u64 	%rd2, %rd1;
	and.b16  	%rs2, %rs1, 32767;
	setp.eq.s16 	%p1, %rs2, 32640;
	selp.u16 	%rs3, 1, 0, %p1;
	st.global.u8 	[%rd2], %rs3;
	ret;

}
	// .globl	_Z6hisnanPb13__nv_bfloat16
.visible .entry _Z6hisnanPb13__nv_bfloat16(
	.param .u64 .ptr .align 1 _Z6hisnanPb13__nv_bfloat16_param_0,
	.param .align 2 .b8 _Z6hisnanPb13__nv_bfloat16_param_1[2]
)
{
	.reg .pred 	%p<2>;
	.reg .b16 	%rs<4>;
	.reg .b64 	%rd<3>;

	ld.param.u16 	%rs2, [_Z6hisnanPb13__nv_bfloat16_param_1];
	ld.param.u64 	%rd1, [_Z6hisnanPb13__nv_bfloat16_param_0];
	cvta.to.global.u64 	%rd2, %rd1;
	// begin inline asm
	{set.nan.bf16.bf16 %rs1,%rs2,%rs2;
}
	// end inline asm
	setp.ne.s16 	%p1, %rs1, 0;
	selp.u16 	%rs3, 1, 0, %p1;
	st.global.u8 	[%rd2], %rs3;
	ret;

}
	// .globl	_Z3hlePb13__nv_bfloat16S0_
.visible .entry _Z3hlePb13__nv_bfloat16S0_(
	.param .u64 .ptr .align 1 _Z3hlePb13__nv_bfloat16S0__param_0,
	.param .align 2 .b8 _Z3hlePb13__nv_bfloat16S0__param_1[2],
	.param .align 2 .b8 _Z3hlePb13__nv_bfloat16S0__param_2[2]
)
{
	.reg .pred 	%p<2>;
	.reg .b16 	%rs<5>;
	.reg .b64 	%rd<3>;

	ld.param.u16 	%rs2, [_Z3hlePb13__nv_bfloat16S0__param_1];
	ld.param.u16 	%rs3, [_Z3hlePb13__nv_bfloat16S0__param_2];
	ld.param.u64 	%rd1, [_Z3hlePb13__nv_bfloat16S0__param_0];
	cvta.to.global.u64 	%rd2, %rd1;
	// begin inline asm
	{ .reg .pred __$temp3;
  setp.le.bf16  __$temp3, %rs2, %rs3;
  selp.u16 %rs1, 1, 0, __$temp3;}
	// end inline asm
	setp.ne.s16 	%p1, %rs1, 0;
	selp.u16 	%rs4, 1, 0, %p1;
	st.global.u8 	[%rd2], %rs4;
	ret;

}
	// .globl	_Z4hleuPb13__nv_bfloat16S0_
.visible .entry _Z4hleuPb13__nv_bfloat16S0_(
	.param .u64 .ptr .align 1 _Z4hleuPb13__nv_bfloat16S0__param_0,
	.param .align 2 .b8 _Z4hleuPb13__nv_bfloat16S0__param_1[2],
	.param .align 2 .b8 _Z4hleuPb13__nv_bfloat16S0__param_2[2]
)
{
	.reg .pred 	%p<2>;
	.reg .b16 	%rs<5>;
	.reg .b64 	%rd<3>;

	ld.param.u16 	%rs2, [_Z4hleuPb13__nv_bfloat16S0__param_1];
	ld.param.u16 	%rs3, [_Z4hleuPb13__nv_bfloat16S0__param_2];
	ld.param.u64 	%rd1, [_Z4hleuPb13__nv_bfloat16S0__param_0];
	cvta.to.global.u64 	%rd2, %rd1;
	// begin inline asm
	{ .reg .pred __$temp3;
  setp.leu.bf16  __$temp3, %rs2, %rs3;
  selp.u16 %rs1, 1, 0, __$temp3;}
	// end inline asm
	setp.ne.s16 	%p1, %rs1, 0;
	selp.u16 	%rs4, 1, 0, %p1;
	st.global.u8 	[%rd2], %rs4;
	ret;

}
	// .globl	_Z3hltPb13__nv_bfloat16S0_
.visible .entry _Z3hltPb13__nv_bfloat16S0_(
	.param .u64 .ptr .align 1 _Z3hltPb13__nv_bfloat16S0__param_0,
	.param .align 2 .b8 _Z3hltPb13__nv_bfloat16S0__param_1[2],
	.param .align 2 .b8 _Z3hltPb13__nv_bfloat16S0__param_2[2]
)
{
	.reg .pred 	%p<2>;
	.reg .b16 	%rs<5>;
	.reg .b64 	%rd<3>;

	ld.param.u16 	%rs2, [_Z3hltPb13__nv_bfloat16S0__param_1];
	ld.param.u16 	%rs3, [_Z3hltPb13__nv_bfloat16S0__param_2];
	ld.param.u64 	%rd1, [_Z3hltPb13__nv_bfloat16S0__param_0];
	cvta.to.global.u64 	%rd2, %rd1;
	// begin inline asm
	{ .reg .pred __$temp3;
  setp.lt.bf16  __$temp3, %rs2, %rs3;
  selp.u16 %rs1, 1, 0, __$temp3;}
	// end inline asm
	setp.ne.s16 	%p1, %rs1, 0;
	selp.u16 	%rs4, 1, 0, %p1;
	st.global.u8 	[%rd2], %rs4;
	ret;

}
	// .globl	_Z4hltuPb13__nv_bfloat16S0_
.visible .entry _Z4hltuPb13__nv_bfloat16S0_(
	.param .u64 .ptr .align 1 _Z4hltuPb13__nv_bfloat16S0__param_0,
	.param .align 2 .b8 _Z4hltuPb13__nv_bfloat16S0__param_1[2],
	.param .align 2 .b8 _Z4hltuPb13__nv_bfloat16S0__param_2[2]
)
{
	.reg .pred 	%p<2>;
	.reg .b16 	%rs<5>;
	.reg .b64 	%rd<3>;

	ld.param.u16 	%rs2, [_Z4hltuPb13__nv_bfloat16S0__param_1];
	ld.param.u16 	%rs3, [_Z4hltuPb13__nv_bfloat16S0__param_2];
	ld.param.u64 	%rd1, [_Z4hltuPb13__nv_bfloat16S0__param_0];
	cvta.to.global.u64 	%rd2, %rd1;
	// begin inline asm
	{ .reg .pred __$temp3;
  setp.ltu.bf16  __$temp3, %rs2, %rs3;
  selp.u16 %rs1, 1, 0, __$temp3;}
	// end inline asm
	setp.ne.s16 	%p1, %rs1, 0;
	selp.u16 	%rs4, 1, 0, %p1;
	st.global.u8 	[%rd2], %rs4;
	ret;

}
	// .globl	_Z4hmaxPf13__nv_bfloat16S0_
.visible .entry _Z4hmaxPf13__nv_bfloat16S0_(
	.param .u64 .ptr .align 1 _Z4hmaxPf13__nv_bfloat16S0__param_0,
	.param .align 2 .b8 _Z4hmaxPf13__nv_bfloat16S0__param_1[2],
	.param .align 2 .b8 _Z4hmaxPf13__nv_bfloat16S0__param_2[2]
)
{
	.reg .b16 	%rs<5>;
	.reg .b32 	%f<2>;
	.reg .b64 	%rd<3>;

	ld.param.u16 	%rs2, [_Z4hmaxPf13__nv_bfloat16S0__param_1];
	ld.param.u16 	%rs3, [_Z4hmaxPf13__nv_bfloat16S0__param_2];
	ld.param.u64 	%rd1, [_Z4hmaxPf13__nv_bfloat16S0__param_0];
	cvta.to.global.u64 	%rd2, %rd1;
	// begin inline asm
	{ max.bf16 %rs1,%rs2,%rs3;
}
	// end inline asm
	// begin inline asm
	{ cvt.f32.bf16 %f1, %rs1;}

	// end inline asm
	st.global.f32 	[%rd2], %f1;
	ret;

}
	// .globl	_Z8hmax_nanPf13__nv_bfloat16S0_
.visible .entry _Z8hmax_nanPf13__nv_bfloat16S0_(
	.param .u64 .ptr .align 1 _Z8hmax_nanPf13__nv_bfloat16S0__param_0,
	.param .align 2 .b8 _Z8hmax_nanPf13__nv_bfloat16S0__param_1[2],
	.param .align 2 .b8 _Z8hmax_nanPf13__nv_bfloat16S0__param_2[2]
)
{
	.reg .b16 	%rs<5>;
	.reg .b32 	%f<2>;
	.reg .b64 	%rd<3>;

	ld.param.u16 	%rs2, [_Z8hmax_nanPf13__nv_bfloat16S0__param_1];
	ld.param.u16 	%rs3, [_Z8hmax_nanPf13__nv_bfloat16S0__param_2];
	ld.param.u64 	%rd1, [_Z8hmax_nanPf13__nv_bfloat16S0__param_0];
	cvta.to.global.u64 	%rd2, %rd1;
	// begin inline asm
	{ max.NaN.bf16 %rs1,%rs2,%rs3;
}
	// end inline asm
	// begin inline asm
	{ cvt.f32.bf16 %f1, %rs1;}

	// end inline asm
	st.global.f32 	[%rd2], %f1;
	ret;

}
	// .globl	_Z4hminPf13__nv_bfloat16S0_
.visible .entry _Z4hminPf13__nv_bfloat16S0_(
	.param .u64 .ptr .align 1 _Z4hminPf13__nv_bfloat16S0__param_0,
	.param .align 2 .b8 _Z4hminPf13__nv_bfloat16S0__param_1[2],
	.param .align 2 .b8 _Z4hminPf13__nv_bfloat16S0__param_2[2]
)
{
	.reg .b16 	%rs<5>;
	.reg .b32 	%f<2>;
	.reg .b64 	%rd<3>;

	ld.param.u16 	%rs2, [_Z4hminPf13__nv_bfloat16S0__param_1];
	ld.param.u16 	%rs3, [_Z4hminPf13__nv_bfloat16S0__param_2];
	ld.param.u64 	%rd1, [_Z4hminPf13__nv_bfloat16S0__param_0];
	cvta.to.global.u64 	%rd2, %rd1;
	// begin inline asm
	{ min.bf16 %rs1,%rs2,%rs3;
}
	// end inline asm
	// begin inline asm
	{ cvt.f32.bf16 %f1, %rs1;}

	// end inline asm
	st.global.f32 	[%rd2], %f1;
	ret;

}
	// .globl	_Z8hmin_nanPf13__nv_bfloat16S0_
.visible .entry _Z8hmin_nanPf13__nv_bfloat16S0_(
	.param .u64 .ptr .align 1 _Z8hmin_nanPf13__nv_bfloat16S0__param_0,
	.param .align 2 .b8 _Z8hmin_nanPf13__nv_bfloat16S0__param_1[2],
	.param .align 2 .b8 _Z8hmin_nanPf13__nv_bfloat16S0__param_2[2]
)
{
	.reg .b16 	%rs<5>;
	.reg .b32 	%f<2>;
	.reg .b64 	%rd<3>;

	ld.param.u16 	%rs2, [_Z8hmin_nanPf13__nv_bfloat16S0__param_1];
	ld.param.u16 	%rs3, [_Z8hmin_nanPf13__nv_bfloat16S0__param_2];
	ld.param.u64 	%rd1, [_Z8hmin_nanPf13__nv_bfloat16S0__param_0];
	cvta.to.global.u64 	%rd2, %rd1;
	// begin inline asm
	{ min.NaN.bf16 %rs1,%rs2,%rs3;
}
	// end inline asm
	// begin inline asm
	{ cvt.f32.bf16 %f1, %rs1;}

	// end inline asm
	st.global.f32 	[%rd2], %f1;
	ret;

}
	// .globl	_Z3hnePb13__nv_bfloat16S0_
.visible .entry _Z3hnePb13__nv_bfloat16S0_(
	.param .u64 .ptr .align 1 _Z3hnePb13__nv_bfloat16S0__param_0,
	.param .align 2 .b8 _Z3hnePb13__nv_bfloat16S0__param_1[2],
	.param .align 2 .b8 _Z3hnePb13__nv_bfloat16S0__param_2[2]
)
{
	.reg .pred 	%p<2>;
	.reg .b16 	%rs<5>;
	.reg .b64 	%rd<3>;

	ld.param.u16 	%rs2, [_Z3hnePb13__nv_bfloat16S0__param_1];
	ld.param.u16 	%rs3, [_Z3hnePb13__nv_bfloat16S0__param_2];
	ld.param.u64 	%rd1, [_Z3hnePb13__nv_bfloat16S0__param_0];
	cvta.to.global.u64 	%rd2, %rd1;
	// begin inline asm
	{ .reg .pred __$temp3;
  setp.ne.bf16  __$temp3, %rs2, %rs3;
  selp.u16 %rs1, 1, 0, __$temp3;}
	// end inline asm
	setp.ne.s16 	%p1, %rs1, 0;
	selp.u16 	%rs4, 1, 0, %p1;
	st.global.u8 	[%rd2], %rs4;
	ret;

}
	// .globl	_Z4hneuPb13__nv_bfloat16S0_
.visible .entry _Z4hneuPb13__nv_bfloat16S0_(
	.param .u64 .ptr .align 1 _Z4hneuPb13__nv_bfloat16S0__param_0,
	.param .align 2 .b8 _Z4hneuPb13__nv_bfloat16S0__param_1[2],
	.param .align 2 .b8 _Z4hneuPb13__nv_bfloat16S0__param_2[2]
)
{
	.reg .pred 	%p<2>;
	.reg .b16 	%rs<5>;
	.reg .b64 	%rd<3>;

	ld.param.u16 	%rs2, [_Z4hneuPb13__nv_bfloat16S0__param_1];
	ld.param.u16 	%rs3, [_Z4hneuPb13__nv_bfloat16S0__param_2];
	ld.param.u64 	%rd1, [_Z4hneuPb13__nv_bfloat16S0__param_0];
	cvta.to.global.u64 	%rd2, %rd1;
	// begin inline asm
	{ .reg .pred __$temp3;
  setp.neu.bf16  __$temp3, %rs2, %rs3;
  selp.u16 %rs1, 1, 0, __$temp3;}
	// end inline asm
	setp.ne.s16 	%p1, %rs1, 0;
	selp.u16 	%rs4, 1, 0, %p1;
	st.global.u8 	[%rd2], %rs4;
	ret;

}
	// .globl	_Z6_hceilPf13__nv_bfloat16
.visible .entry _Z6_hceilPf13__nv_bfloat16(
	.param .u64 .ptr .align 1 _Z6_hceilPf13__nv_bfloat16_param_0,
	.param .align 2 .b8 _Z6_hceilPf13__nv_bfloat16_param_1[2]
)
{
	.reg .b16 	%rs<4>;
	.reg .b32 	%f<2>;
	.reg .b64 	%rd<3>;

	ld.param.u16 	%rs2, [_Z6_hceilPf13__nv_bfloat16_param_1];
	ld.param.u64 	%rd1, [_Z6_hceilPf13__nv_bfloat16_param_0];
	cvta.to.global.u64 	%rd2, %rd1;
	// begin inline asm
	cvt.rpi.bf16.bf16 %rs1, %rs2;
	// end inline asm
	// begin inline asm
	{ cvt.f32.bf16 %f1, %rs1;}

	// end inline asm
	st.global.f32 	[%rd2], %f1;
	ret;

}
	// .globl	_Z5_hcosPf13__nv_bfloat16
.visible .entry _Z5_hcosPf13__nv_bfloat16(
	.param .u64 .ptr .align 1 _Z5_hcosPf13__nv_bfloat16_param_0,
	.param .align 2 .b8 _Z5_hcosPf13__nv_bfloat16_param_1[2]
)
{
	.local .align 4 .b8 	__local_depot33[28];
	.reg .b64 	%SP;
	.reg .b64 	%SPL;
	.reg .pred 	%p<9>;
	.reg .b16 	%rs<4>;
	.reg .b32 	%r<41>;
	.reg .b32 	%f<30>;
	.reg .b64 	%rd<23>;
	.reg .b64 	%fd<3>;

	mov.u64 	%SPL, __local_depot33;
	ld.param.u64 	%rd9, [_Z5_hcosPf13__nv_bfloat16_param_0];
	ld.param.u16 	%rs1, [_Z5_hcosPf13__nv_bfloat16_param_1];
	add.u64 	%rd1, %SPL, 0;
	// begin inline asm
	{ cvt.f32.bf16 %f7, %rs1;}

	// end inline asm
	mul.f32 	%f8, %f7, 0f3F22F983;
	cvt.rni.s32.f32 	%r40, %f8;
	cvt.rn.f32.s32 	%f9, %r40;
	fma.rn.f32 	%f10, %f9, 0fBFC90FDA, %f7;
	fma.rn.f32 	%f11, %f9, 0fB3A22168, %f10;
	fma.rn.f32 	%f29, %f9, 0fA7C234C5, %f11;
	abs.f32 	%f3, %f7;
	setp.ltu.f32 	%p1, %f3, 0f47CE4780;
	@%p1 bra 	$L__BB33_8;
	setp.neu.f32 	%p2, %f3, 0f7F800000;
	@%p2 bra 	$L__BB33_3;
	mov.f32 	%f14, 0f00000000;
	mul.rn.f32 	%f29, %f7, %f14;
	mov.b32 	%r40, 0;
	bra.uni 	$L__BB33_8;
$L__BB33_3:
	mov.b32 	%r2, %f7;
	shl.b32 	%r16, %r2, 8;
	or.b32  	%r3, %r16, -2147483648;
	mov.b64 	%rd22, 0;
	mov.b32 	%r37, 0;
	mov.u64 	%rd20, __cudart_i2opi_f;
	mov.u64 	%rd21, %rd1;
$L__BB33_4:
	.pragma "nounroll";
	ld.global.nc.u32 	%r17, [%rd20];
	mad.wide.u32 	%rd13, %r17, %r3, %rd22;
	shr.u64 	%rd22, %rd13, 32;
	st.local.u32 	[%rd21], %rd13;
	add.s32 	%r37, %r37, 1;
	add.s64 	%rd21, %rd21, 4;
	add.s64 	%rd20, %rd20, 4;
	setp.ne.s32 	%p3, %r37, 6;
	@%p3 bra 	$L__BB33_4;
	shr.u32 	%r18, %r2, 23;
	st.local.u32 	[%rd1+24], %rd22;
	and.b32  	%r6, %r18, 31;
	and.b32  	%r19, %r18, 224;
	add.s32 	%r20, %r19, -128;
	shr.u32 	%r21, %r20, 5;
	mul.wide.u32 	%rd14, %r21, 4;
	sub.s64 	%rd8, %rd1, %rd14;
	ld.local.u32 	%r38, [%rd8+24];
	ld.local.u32 	%r39, [%rd8+20];
	setp.eq.s32 	%p4, %r6, 0;
	@%p4 bra 	$L__BB33_7;
	shf.l.wrap.b32 	%r38, %r39, %r38, %r6;
	ld.local.u32 	%r22, [%rd8+16];
	shf.l.wrap.b32 	%r39, %r22, %r39, %r6;
$L__BB33_7:
	shr.u32 	%r23, %r38, 30;
	shf.l.wrap.b32 	%r24, %r39, %r38, 2;
	shl.b32 	%r25, %r39, 2;
	shr.u32 	%r26, %r24, 31;
	add.s32 	%r27, %r26, %r23;
	neg.s32 	%r28, %r27;
	setp.lt.s32 	%p5, %r2, 0;
	selp.b32 	%r40, %r28, %r27, %p5;
	xor.b32  	%r29, %r24, %r2;
	shr.s32 	%r30, %r24, 31;
	xor.b32  	%r31, %r30, %r24;
	xor.b32  	%r32, %r30, %r25;
	cvt.u64.u32 	%rd15, %r31;
	shl.b64 	%rd16, %rd15, 32;
	cvt.u64.u32 	%rd17, %r32;
	or.b64  	%rd18, %rd16, %rd17;
	cvt.rn.f64.s64 	%fd1, %rd18;
	mul.f64 	%fd2, %fd1, 0d3BF921FB54442D19;
	cvt.rn.f32.f64 	%f12, %fd2;
	neg.f32 	%f13, %f12;
	setp.lt.s32 	%p6, %r29, 0;
	selp.f32 	%f29, %f13, %f12, %p6;
$L__BB33_8:
	cvta.to.global.u64 	%rd19, %rd9;
	add.s32 	%r34, %r40, 1;
	mul.rn.f32 	%f17, %f29, %f29;
	and.b32  	%r35, %r40, 1;
	setp.eq.b32 	%p7, %r35, 1;
	selp.f32 	%f18, %f29, 0f3F800000, %p7;
	fma.rn.f32 	%f19, %f17, %f18, 0f00000000;
	fma.rn.f32 	%f20, %f17, 0f37CBAC00, 0fBAB607ED;
	selp.f32 	%f21, 0fB94D4153, %f20, %p7;
	selp.f32 	%f22, 0f3C0885E4, 0f3D2AAABB, %p7;
	fma.rn.f32 	%f23, %f21, %f17, %f22;
	selp.f32 	%f24, 0fBE2AAAA8, 0fBEFFFFFF, %p7;
	fma.rn.f32 	%f25, %f23, %f17, %f24;
	fma.rn.f32 	%f26, %f25, %f19, %f18;
	and.b32  	%r36, %r34, 2;
	setp.eq.s32 	%p8, %r36, 0;
	mov.f32 	%f27, 0f00000000;
	sub.f32 	%f28, %f27, %f26;
	selp.f32 	%f15, %f26, %f28, %p8;
	// begin inline asm
	{  cvt.rn.bf16.f32 %rs2, %f15;}

	// end inline asm
	// begin inline asm
	{ cvt.f32.bf16 %f16, %rs2;}

	// end inline asm
	st.global.f32 	[%rd19], %f16;
	ret;

}
	// .globl	_Z5_hexpPf13__nv_bfloat16
.visible .entry _Z5_hexpPf13__nv_bfloat16(
	.param .u64 .ptr .align 1 _Z5_hexpPf13__nv_bfloat16_param_0,
	.param .align 2 .b8 _Z5_hexpPf13__nv_bfloat16_param_1[2]
)
{
	.reg .b16 	%rs<4>;
	.reg .b32 	%f<6>;
	.reg .b64 	%rd<3>;

	ld.param.u16 	%rs1, [_Z5_hexpPf13__nv_bfloat16_param_1];
	ld.param.u64 	%rd1, [_Z5_hexpPf13__nv_bfloat16_param_0];
	cvta.to.global.u64 	%rd2, %rd1;
	// begin inline asm
	{ cvt.f32.bf16 %f1, %rs1;}

	// end inline asm
	mul.f32 	%f2, %f1, 0f3FB8AA3C;
	// begin inline asm
	{ ex2.approx.f32 %f2, %f2; }
	// end inline asm
	// begin inline asm
	{  cvt.rn.bf16.f32 %rs2, %f2;}

	// end inline asm
	// begin inline asm
	{ cvt.f32.bf16 %f5, %rs2;}

	// end inline asm
	st.global.f32 	[%rd2], %f5;
	ret;

}
	// .globl	_Z7_hexp10Pf13__nv_bfloat16
.visible .entry _Z7_hexp10Pf13__nv_bfloat16(
	.param .u64 .ptr .align 1 _Z7_hexp10Pf13__nv_bfloat16_param_0,
	.param .align 2 .b8 _Z7_hexp10Pf13__nv_bfloat16_param_1[2]
)
{
	.reg .pred 	%p<2>;
	.reg .b16 	%rs<4>;
	.reg .b32 	%f<6>;
	.reg .b64 	%rd<3>;

	ld.param.u16 	%rs1, [_Z7_hexp10Pf13__nv_bfloat16_param_1];
	ld.param.u64 	%rd1, [_Z7_hexp10Pf13__nv_bfloat16_param_0];
	cvta.to.global.u64 	%rd2, %rd1;
	// begin inline asm
	{ cvt.f32.bf16 %f1, %rs1;}

	// end inline asm
	mul.f32 	%f2, %f1, 0f40549A78;
	// begin inline asm
	{ ex2.approx.f32 %f2, %f2; }
	// end inline asm
	// begin inline asm
	{  cvt.rn.bf16.f32 %rs2, %f2;}

	// end inline asm
	setp.eq.s16 	%p1, %rs1, -17259;
	selp.b16 	%rs3, 16245, %rs2, %p1;
	// begin inline asm
	{ cvt.f32.bf16 %f5, %rs3;}

	// end inline asm
	st.global.f32 	[%rd2], %f5;
	ret;

}
	// .globl	_Z6_hexp2Pf13__nv_bfloat16
.visible .entry _Z6_hexp2Pf13__nv_bfloat16(
	.param .u64 .ptr .align 1 _Z6_hexp2Pf13__nv_bfloat16_param_0,
	.param .align 2 .b8 _Z6_hexp2Pf13__nv_bfloat16_param_1[2]
)
{
	.reg .b16 	%rs<4>;
	.reg .b32 	%f<6>;
	.reg .b64 	%rd<3>;

	ld.param.u16 	%rs1, [_Z6_hexp2Pf13__nv_bfloat16_param_1];
	ld.param.u64 	%rd1, [_Z6_hexp2Pf13__nv_bfloat16_param_0];
	cvta.to.global.u64 	%rd2, %rd1;
	// begin inline asm
	{ cvt.f32.bf16 %f2, %rs1;}

	// end inline asm
	// begin inline asm
	{ ex2.approx.f32 %f2, %f2; }
	// end inline asm
	// begin inline asm
	{  cvt.rn.bf16.f32 %rs2, %f2;}

	// end inline asm
	// begin inline asm
	{ cvt.f32.bf16 %f5, %rs2;}

	// end inline asm
	st.global.f32 	[%rd2], %f5;
	ret;

}
	// .globl	_Z7_hfloorPf13__nv_bfloat16
.visible .entry _Z7_hfloorPf13__nv_bfloat16(
	.param .u64 .ptr .align 1 _Z7_hfloorPf13__nv_bfloat16_param_0,
	.param .align 2 .b8 _Z7_hfloorPf13__nv_bfloat16_param_1[2]
)
{
	.reg .b16 	%rs<4>;
	.reg .b32 	%f<2>;
	.reg .b64 	%rd<3>;

	ld.param.u16 	%rs2, [_Z7_hfloorPf13__nv_bfloat16_param_1];
	ld.param.u64 	%rd1, [_Z7_hfloorPf13__nv_bfloat16_param_0];
	cvta.to.global.u64 	%rd2, %rd1;
	// begin inline asm
	cvt.rmi.bf16.bf16 %rs1, %rs2;
	// end inline asm
	// begin inline asm
	{ cvt.f32.bf16 %f1, %rs1;}

	// end inline asm
	st.global.f32 	[%rd2], %f1;
	ret;

}
	// .globl	_Z5_hlogPf13__nv_bfloat16
.visible .entry _Z5_hlogPf13__nv_bfloat16(
	.param .u64 .ptr .align 1 _Z5_hlogPf13__nv_bfloat16_param_0,
	.param .align 2 .b8 _Z5_hlogPf13__nv_bfloat16_param_1[2]
)
{
	.reg .b16 	%rs<4>;
	.reg .b32 	%f<6>;
	.reg .b64 	%rd<3>;

	ld.param.u16 	%rs1, [_Z5_hlogPf13__nv_bfloat16_param_1];
	ld.param.u64 	%rd1, [_Z5_hlogPf13__nv_bfloat16_param_0];
	cvta.to.global.u64 	%rd2, %rd1;
	// begin inline asm
	{ cvt.f32.bf16 %f2, %rs1;}

	// end inline asm
	// begin inline asm
	{ lg2.approx.f32 %f2, %f2; }
	// end inline asm
	mul.f32 	%f4, %f2, 0f3F317218;
	// begin inline asm
	{  cvt.rn.bf16.f32 %rs2, %f4;}

	// end inline asm
	// begin inline asm
	{ cvt.f32.bf16 %f5, %rs2;}

	// end inline asm
	st.global.f32 	[%rd2], %f5;
	ret;

}
	// .globl	_Z7_hlog10Pf13__nv_bfloat16
.visible .entry _Z7_hlog10Pf13__nv_bfloat16(
	.param .u64 .ptr .align 1 _Z7_hlog10Pf13__nv_bfloat16_param_0,
	.param .align 2 .b8 _Z7_hlog10Pf13__nv_bfloat16_param_1[2]
)
{
	.reg .b16 	%rs<4>;
	.reg .b32 	%f<6>;
	.reg .b64 	%rd<3>;

	ld.param.u16 	%rs1, [_Z7_hlog10Pf13__nv_bfloat16_param_1];
	ld.param.u64 	%rd1, [_Z7_hlog10Pf13__nv_bfloat16_param_0];
	cvta.to.global.u64 	%rd2, %rd1;
	// begin inline asm
	{ cvt.f32.bf16 %f2, %rs1;}

	// end inline asm
	// begin inline asm
	{ lg2.approx.f32 %f2, %f2; }
	// end inline asm
	mul.f32 	%f4, %f2, 0f3E9A209B;
	// begin inline asm
	{  cvt.rn.bf16.f32 %rs2, %f4;}

	// end inline asm
	// begin inline asm
	{ cvt.f32.bf16 %f5, %rs2;}

	// end inline asm
	st.global.f32 	[%rd2], %f5;
	ret;

}
	// .globl	_Z6_hlog2Pf13__nv_bfloat16
.visible .entry _Z6_hlog2Pf13__nv_bfloat16(
	.param .u64 .ptr .align 1 _Z6_hlog2Pf13__nv_bfloat16_param_0,
	.param .align 2 .b8 _Z6_hlog2Pf13__nv_bfloat16_param_1[2]
)
{
	.reg .b16 	%rs<4>;
	.reg .b32 	%f<6>;
	.reg .b64 	%rd<3>;

	ld.param.u16 	%rs1, [_Z6_hlog2Pf13__nv_bfloat16_param_1];
	ld.param.u64 	%rd1, [_Z6_hlog2Pf13__nv_bfloat16_param_0];
	cvta.to.global.u64 	%rd2, %rd1;
	// begin inline asm
	{ cvt.f32.bf16 %f2, %rs1;}

	// end inline asm
	// begin inline asm
	{ lg2.approx.f32 %f2, %f2; }
	// end inline asm
	// begin inline asm
	{  cvt.rn.bf16.f32 %rs2, %f2;}

	// end inline asm
	// begin inline asm
	{ cvt.f32.bf16 %f5, %rs2;}

	// end inline asm
	st.global.f32 	[%rd2], %f5;
	ret;

}
	// .globl	_Z5_hrcpPf13__nv_bfloat16
.visible .entry _Z5_hrcpPf13__nv_bfloat16(
	.param .u64 .ptr .align 1 _Z5_hrcpPf13__nv_bfloat16_param_0,
	.param .align 2 .b8 _Z5_hrcpPf13__nv_bfloat16_param_1[2]
)
{
	.reg .b16 	%rs<4>;
	.reg .b32 	%f<6>;
	.reg .b64 	%rd<3>;

	ld.param.u16 	%rs1, [_Z5_hrcpPf13__nv_bfloat16_param_1];
	ld.param.u64 	%rd1, [_Z5_hrcpPf13__nv_bfloat16_param_0];
	cvta.to.global.u64 	%rd2, %rd1;
	// begin inline asm
	{ cvt.f32.bf16 %f2, %rs1;}

	// end inline asm
	// begin inline asm
	{ rcp.approx.f32 %f2, %f2; }
	// end inline asm
	// begin inline asm
	{  cvt.rn.bf16.f32 %rs2, %f2;}

	// end inline asm
	// begin inline asm
	{ cvt.f32.bf16 %f5, %rs2;}

	// end inline asm
	st.global.f32 	[%rd2], %f5;
	ret;

}
	// .globl	_Z6_hrintPf13__nv_bfloat16
.visible .entry _Z6_hrintPf13__nv_bfloat16(
	.param .u64 .ptr .align 1 _Z6_hrintPf13__nv_bfloat16_param_0,
	.param .align 2 .b8 _Z6_hrintPf13__nv_bfloat16_param_1[2]
)
{
	.reg .b16 	%rs<4>;
	.reg .b32 	%f<2>;
	.reg .b64 	%rd<3>;

	ld.param.u16 	%rs2, [_Z6_hrintPf13__nv_bfloat16_param_1];
	ld.param.u64 	%rd1, [_Z6_hrintPf13__nv_bfloat16_param_0];
	cvta.to.global.u64 	%rd2, %rd1;
	// begin inline asm
	cvt.rni.bf16.bf16 %rs1, %rs2;
	// end inline asm
	// begin inline asm
	{ cvt.f32.bf16 %f1, %rs1;}

	// end inline asm
	st.global.f32 	[%rd2], %f1;
	ret;

}
	// .globl	_Z7_hrsqrtPf13__nv_bfloat16
.visible .entry _Z7_hrsqrtPf13__nv_bfloat16(
	.param .u64 .ptr .align 1 _Z7_hrsqrtPf13__nv_bfloat16_param_0,
	.param .align 2 .b8 _Z7_hrsqrtPf13__nv_bfloat16_param_1[2]
)
{
	.reg .b16 	%rs<4>;
	.reg .b32 	%f<6>;
	.reg .b64 	%rd<3>;

	ld.param.u16 	%rs1, [_Z7_hrsqrtPf13__nv_bfloat16_param_1];
	ld.param.u64 	%rd1, [_Z7_hrsqrtPf13__nv_bfloat16_param_0];
	cvta.to.global.u64 	%rd2, %rd1;
	// begin inline asm
	{ cvt.f32.bf16 %f2, %rs1;}

	// end inline asm
	// begin inline asm
	{ rsqrt.approx.f32 %f2, %f2; }
	// end inline asm
	// begin inline asm
	{  cvt.rn.bf16.f32 %rs2, %f2;}

	// end inline asm
	// begin inline asm
	{ cvt.f32.bf16 %f5, %rs2;}

	// end inline asm
	st.global.f32 	[%rd2], %f5;
	ret;

}
	// .globl	_Z5_hsinPf13__nv_bfloat16
.visible .entry _Z5_hsinPf13__nv_bfloat16(
	.param .u64 .ptr .align 1 _Z5_hsinPf13__nv_bfloat16_param_0,
	.param .align 2 .b8 _Z5_hsinPf13__nv_bfloat16_param_1[2]
)
{
	.local .align 4 .b8 	__local_depot44[28];
	.reg .b64 	%SP;
	.reg .b64 	%SPL;
	.reg .pred 	%p<9>;
	.reg .b16 	%rs<4>;
	.reg .b32 	%r<40>;
	.reg .b32 	%f<30>;
	.reg .b64 	%rd<23>;
	.reg .b64 	%fd<3>;

	mov.u64 	%SPL, __local_depot44;
	ld.param.u64 	%rd9, [_Z5_hsinPf13__nv_bfloat16_param_0];
	ld.param.u16 	%rs1, [_Z5_hsinPf13__nv_bfloat16_param_1];
	add.u64 	%rd1, %SPL, 0;
	// begin inline asm
	{ cvt.f32.bf16 %f7, %rs1;}

	// end inline asm
	mul.f32 	%f8, %f7, 0f3F22F983;
	cvt.rni.s32.f32 	%r39, %f8;
	cvt.rn.f32.s32 	%f9, %r39;
	fma.rn.f32 	%f10, %f9, 0fBFC90FDA, %f7;
	fma.rn.f32 	%f11, %f9, 0fB3A22168, %f10;
	fma.rn.f32 	%f29, %f9, 0fA7C234C5, %f11;
	abs.f32 	%f3, %f7;
	setp.ltu.f32 	%p1, %f3, 0f47CE4780;
	@%p1 bra 	$L__BB44_8;
	setp.neu.f32 	%p2, %f3, 0f7F800000;
	@%p2 bra 	$L__BB44_3;
	mov.f32 	%f14, 0f00000000;
	mul.rn.f32 	%f29, %f7, %f14;
	mov.b32 	%r39, 0;
	bra.uni 	$L__BB44_8;
$L__BB44_3:
	mov.b32 	%r2, %f7;
	shl.b32 	%r16, %r2, 8;
	or.b32  	%r3, %r16, -2147483648;
	mov.b64 	%rd22, 0;
	mov.b32 	%r36, 0;
	mov.u64 	%rd20, __cudart_i2opi_f;
	mov.u64 	%rd21, %rd1;
$L__BB44_4:
	.pragma "nounroll";
	ld.global.nc.u32 	%r17, [%rd20];
	mad.wide.u32 	%rd13, %r17, %r3, %rd22;
	shr.u64 	%rd22, %rd13, 32;
	st.local.u32 	[%rd21], %rd13;
	add.s32 	%r36, %r36, 1;
	add.s64 	%rd21, %rd21, 4;
	add.s64 	%rd20, %rd20, 4;
	setp.ne.s32 	%p3, %r36, 6;
	@%p3 bra 	$L__BB44_4;
	shr.u32 	%r18, %r2, 23;
	st.local.u32 	[%rd1+24], %rd22;
	and.b32  	%r6, %r18, 31;
	and.b32  	%r19, %r18, 224;
	add.s32 	%r20, %r19, -128;
	shr.u32 	%r21, %r20, 5;
	mul.wide.u32 	%rd14, %r21, 4;
	sub.s64 	%rd8, %rd1, %rd14;
	ld.local.u32 	%r37, [%rd8+24];
	ld.local.u32 	%r38, [%rd8+20];
	setp.eq.s32 	%p4, %r6, 0;
	@%p4 bra 	$L__BB44_7;
	shf.l.wrap.b32 	%r37, %r38, %r37, %r6;
	ld.local.u32 	%r22, [%rd8+16];
	shf.l.wrap.b32 	%r38, %r22, %r38, %r6;
$L__BB44_7:
	shr.u32 	%r23, %r37, 30;
	shf.l.wrap.b32 	%r24, %r38, %r37, 2;
	shl.b32 	%r25, %r38, 2;
	shr.u32 	%r26, %r24, 31;
	add.s32 	%r27, %r26, %r23;
	neg.s32 	%r28, %r27;
	setp.lt.s32 	%p5, %r2, 0;
	selp.b32 	%r39, %r28, %r27, %p5;
	xor.b32  	%r29, %r24, %r2;
	shr.s32 	%r30, %r24, 31;
	xor.b32  	%r31, %r30, %r24;
	xor.b32  	%r32, %r30, %r25;
	cvt.u64.u32 	%rd15, %r31;
	shl.b64 	%rd16, %rd15, 32;
	cvt.u64.u32 	%rd17, %r32;
	or.b64  	%rd18, %rd16, %rd17;
	cvt.rn.f64.s64 	%fd1, %rd18;
	mul.f64 	%fd2, %fd1, 0d3BF921FB54442D19;
	cvt.rn.f32.f64 	%f12, %fd2;
	neg.f32 	%f13, %f12;
	setp.lt.s32 	%p6, %r29, 0;
	selp.f32 	%f29, %f13, %f12, %p6;
$L__BB44_8:
	cvta.to.global.u64 	%rd19, %rd9;
	mul.rn.f32 	%f17, %f29, %f29;
	and.b32  	%r34, %r39, 1;
	setp.eq.b32 	%p7, %r34, 1;
	selp.f32 	%f18, 0f3F800000, %f29, %p7;
	fma.rn.f32 	%f19, %f17, %f18, 0f00000000;
	fma.rn.f32 	%f20, %f17, 0f37CBAC00, 0fBAB607ED;
	selp.f32 	%f21, %f20, 0fB94D4153, %p7;
	selp.f32 	%f22, 0f3D2AAABB, 0f3C0885E4, %p7;
	fma.rn.f32 	%f23, %f21, %f17, %f22;
	selp.f32 	%f24, 0fBEFFFFFF, 0fBE2AAAA8, %p7;
	fma.rn.f32 	%f25, %f23, %f17, %f24;
	fma.rn.f32 	%f26, %f25, %f19, %f18;
	and.b32  	%r35, %r39, 2;
	setp.eq.s32 	%p8, %r35, 0;
	mov.f32 	%f27, 0f00000000;
	sub.f32 	%f28, %f27, %f26;
	selp.f32 	%f15, %f26, %f28, %p8;
	// begin inline asm
	{  cvt.rn.bf16.f32 %rs2, %f15;}

	// end inline asm
	// begin inline asm
	{ cvt.f32.bf16 %f16, %rs2;}

	// end inline asm
	st.global.f32 	[%rd19], %f16;
	ret;

}
	// .globl	_Z6_hsqrtPf13__nv_bfloat16
.visible .entry _Z6_hsqrtPf13__nv_bfloat16(
	.param .u64 .ptr .align 1 _Z6_hsqrtPf13__nv_bfloat16_param_0,
	.param .align 2 .b8 _Z6_hsqrtPf13__nv_bfloat16_param_1[2]
)
{
	.reg .b16 	%rs<4>;
	.reg .b32 	%f<6>;
	.reg .b64 	%rd<3>;

	ld.param.u16 	%rs1, [_Z6_hsqrtPf13__nv_bfloat16_param_1];
	ld.param.u64 	%rd1, [_Z6_hsqrtPf13__nv_bfloat16_param_0];
	cvta.to.global.u64 	%rd2, %rd1;
	// begin inline asm
	{ cvt.f32.bf16 %f2, %rs1;}

	// end inline asm
	// begin inline asm
	{ sqrt.approx.f32 %f2, %f2; }
	// end inline asm
	// begin inline asm
	{  cvt.rn.bf16.f32 %rs2, %f2;}

	// end inline asm
	// begin inline asm
	{ cvt.f32.bf16 %f5, %rs2;}

	// end inline asm
	st.global.f32 	[%rd2], %f5;
	ret;

}
	// .globl	_Z7_htruncPf13__nv_bfloat16
.visible .entry _Z7_htruncPf13__nv_bfloat16(
	.param .u64 .ptr .align 1 _Z7_htruncPf13__nv_bfloat16_param_0,
	.param .align 2 .b8 _Z7_htruncPf13__nv_bfloat16_param_1[2]
)
{
	.reg .b16 	%rs<4>;
	.reg .b32 	%f<2>;
	.reg .b64 	%rd<3>;

	ld.param.u16 	%rs2, [_Z7_htruncPf13__nv_bfloat16_param_1];
	ld.param.u64 	%rd1, [_Z7_htruncPf13__nv_bfloat16_param_0];
	cvta.to.global.u64 	%rd2, %rd1;
	// begin inline asm
	cvt.rzi.bf16.bf16 %rs1, %rs2;
	// end inline asm
	// begin inline asm
	{ cvt.f32.bf16 %f1, %rs1;}

	// end inline asm
	st.global.f32 	[%rd2], %f1;
	ret;

}


// ===== COMPILED SASS (sm_100) =====

	.target	sm_100

	.elftype	@"ET_EXEC"


//--------------------- .note.nv.tkinfo           --------------------------
	.section	.note.nv.tkinfo,"",@"SHT_NOTE"
	.sectionflags	@"SHF_NOTE_NV_TKINFO"
	.tkinfo
        /*0018*/ 	.word	0x00000002
        /*0030*/ 	.string	""
        /*0030*/ 	.string	"ptxas"
        /*0030*/ 	.string	"Cuda compilation tools, release 13.0, V13.0.88"
        /*0030*/ 	.string	"Build cuda_13.0.r13.0/compiler.36424714_0"
        /*0030*/ 	.string	"-arch sm_100 -m 64 "



//--------------------- .note.nv.cuinfo           --------------------------
	.section	.note.nv.cuinfo,"",@"SHT_NOTE"
	.sectionflags	@"SHF_NOTE_NV_CUINFO"
        /*0018*/ 	.short	0x0002
        /*001a*/ 	.short	0x0064
        /*001c*/ 	.short	0x0082
	.zero		2


//--------------------- .nv.info                  --------------------------
	.section	.nv.info,"",@"SHT_CUDA_INFO"
	.align	4


	//----- nvinfo : EIATTR_REGCOUNT
	.align		4
        /*0000*/ 	.byte	0x04, 0x2f
        /*0002*/ 	.short	(.L_2 - .L_1)
	.align		4
.L_1:
        /*0004*/ 	.word	index@(_Z4habsPf13__nv_bfloat16)
        /*0008*/ 	.word	0x00000008


	//----- nvinfo : EIATTR_FRAME_SIZE
	.align		4
.L_2:
        /*000c*/ 	.byte	0x04, 0x11
        /*000e*/ 	.short	(.L_4 - .L_3)
	.align		4
.L_3:
        /*0010*/ 	.word	index@(_Z4habsPf13__nv_bfloat16)
        /*0014*/ 	.word	0x00000000


	//----- nvinfo : EIATTR_REGCOUNT
	.align		4
.L_4:
        /*0018*/ 	.byte	0x04, 0x2f
        /*001a*/ 	.short	(.L_6 - .L_5)
	.align		4
.L_5:
        /*001c*/ 	.word	index@(_Z4haddPf13__nv_bfloat16S0_)
        /*0020*/ 	.word	0x00000008


	//----- nvinfo : EIATTR_FRAME_SIZE
	.align		4
.L_6:
        /*0024*/ 	.byte	0x04, 0x11
        /*0026*/ 	.short	(.L_8 - .L_7)
	.align		4
.L_7:
        /*0028*/ 	.word	index@(_Z4haddPf13__nv_bfloat16S0_)
        /*002c*/ 	.word	0x00000000


	//----- nvinfo : EIATTR_REGCOUNT
	.align		4
.L_8:
        /*0030*/ 	.byte	0x04, 0x2f
        /*0032*/ 	.short	(.L_10 - .L_9)
	.align		4
.L_9:
        /*0034*/ 	.word	index@(_Z7hadd_rnPf13__nv_bfloat16S0_)
        /*0038*/ 	.word	0x00000008


	//----- nvinfo : EIATTR_FRAME_SIZE
	.align		4
.L_10:
        /*003c*/ 	.byte	0x04, 0x11
        /*003e*/ 	.short	(.L_12 - .L_11)
	.align		4
.L_11:
        /*0040*/ 	.word	index@(_Z7hadd_rnPf13__nv_bfloat16S0_)
        /*0044*/ 	.word	0x00000000


	//----- nvinfo : EIATTR_REGCOUNT
	.align		4
.L_12:
        /*0048*/ 	.byte	0x04, 0x2f
        /*004a*/ 	.short	(.L_14 - .L_13)
	.align		4
.L_13:
        /*004c*/ 	.word	index@(_Z8hadd_satPf13__nv_bfloat16S0_)
        /*0050*/ 	.word	0x00000008


	//----- nvinfo : EIATTR_FRAME_SIZE
	.align		4
.L_14:
        /*0054*/ 	.byte	0x04, 0x11
        /*0056*/ 	.short	(.L_16 - .L_15)
	.align		4
.L_15:
        /*0058*/ 	.word	index@(_Z8hadd_satPf13__nv_bfloat16S0_)
        /*005c*/ 	.word	0x00000000


	//----- nvinfo : EIATTR_REGCOUNT
	.align		4
.L_16:
        /*0060*/ 	.byte	0x04, 0x2f
        /*0062*/ 	.short	(.L_18 - .L_17)
	.align		4
.L_17:
        /*0064*/ 	.word	index@(_Z4hdivPf13__nv_bfloat16S0_)
        /*0068*/ 	.word	0x00000008


	//----- nvinfo : EIATTR_FRAME_SIZE
	.align		4
.L_18:
        /*006c*/ 	.byte	0x04, 0x11
        /*006e*/ 	.short	(.L_20 - .L_19)
	.align		4
.L_19:
        /*0070*/ 	.word	index@(_Z4hdivPf13__nv_bfloat16S0_)
        /*0074*/ 	.word	0x00000000


	//----- nvinfo : EIATTR_REGCOUNT
	.align		4
.L_20:
        /*0078*/ 	.byte	0x04, 0x2f
        /*007a*/ 	.short	(.L_22 - .L_21)
	.align		4
.L_21:
        /*007c*/ 	.word	index@(_Z4hfmaPf13__nv_bfloat16S0_S0_)
        /*0080*/ 	.word	0x00000008


	//----- nvinfo : EIATTR_FRAME_SIZE
	.align		4
.L_22:
        /*0084*/ 	.byte	0x04, 0x11
        /*0086*/ 	.short	(.L_24 - .L_23)
	.align		4
.L_23:
        /*0088*/ 	.word	index@(_Z4hfmaPf13__nv_bfloat16S0_S0_)
        /*008c*/ 	.word	0x00000000


	//----- nvinfo : EIATTR_REGCOUNT
	.align		4
.L_24:
        /*0090*/ 	.byte	0x04, 0x2f
        /*0092*/ 	.short	(.L_26 - .L_25)
	.align		4
.L_25:
        /*0094*/ 	.word	index@(_Z8hfma_satPf13__nv_bfloat16S0_S0_)
        /*0098*/ 	.word	0x00000008


	//----- nvinfo : EIATTR_FRAME_SIZE
	.align		4
.L_26:
        /*009c*/ 	.byte	0x04, 0x11
        /*009e*/ 	.short	(.L_28 - .L_27)
	.align		4
.L_27:
        /*00a0*/ 	.word	index@(_Z8hfma_satPf13__nv_bfloat16S0_S0_)
        /*00a4*/ 	.word	0x00000000


	//----- nvinfo : EIATTR_REGCOUNT
	.align		4
.L_28:
        /*00a8*/ 	.byte	0x04, 0x2f
        /*00aa*/ 	.short	(.L_30 - .L_29)
	.align		4
.L_29:
        /*00ac*/ 	.word	index@(_Z4hmulPf13__nv_bfloat16S0_)
        /*00b0*/ 	.word	0x00000008


	//----- nvinfo : EIATTR_FRAME_SIZE
	.align		4
.L_30:
        /*00b4*/ 	.byte	0x04, 0x11
        /*00b6*/ 	.short	(.L_32 - .L_31)
	.align		4
.L_31:
        /*00b8*/ 	.word	index@(_Z4hmulPf13__nv_bfloat16S0_)
        /*00bc*/ 	.word	0x00000000


	//----- nvinfo : EIATTR_REGCOUNT
	.align		4
.L_32:
        /*00c0*/ 	.byte	0x04, 0x2f
        /*00c2*/ 	.short	(.L_34 - .L_33)
	.align		4
.L_33:
        /*00c4*/ 	.word	index@(_Z7hmul_rnPf13__nv_bfloat16S0_)
        /*00c8*/ 	.word	0x00000008


	//----- nvinfo : EIATTR_FRAME_SIZE
	.align		4
.L_34:
        /*00cc*/ 	.byte	0x04, 0x11
        /*00ce*/ 	.short	(.L_36 - .L_35)
	.align		4
.L_35:
        /*00d0*/ 	.word	index@(_Z7hmul_rnPf13__nv_bfloat16S0_)
        /*00d4*/ 	.word	0x00000000


	//----- nvinfo : EIATTR_REGCOUNT
	.align		4
.L_36:
        /*00d8*/ 	.byte	0x04, 0x2f
        /*00da*/ 	.short	(.L_38 - .L_37)
	.align		4
.L_37:
        /*00dc*/ 	.word	index@(_Z8hmul_satPf13__nv_bfloat16S0_)
        /*00e0*/ 	.word	0x00000008


	//----- nvinfo : EIATTR_FRAME_SIZE
	.align		4
.L_38:
        /*00e4*/ 	.byte	0x04, 0x11
        /*00e6*/ 	.short	(.L_40 - .L_39)
	.align		4
.L_39:
        /*00e8*/ 	.word	index@(_Z8hmul_satPf13__nv_bfloat16S0_)
        /*00ec*/ 	.word	0x00000000


	//----- nvinfo : EIATTR_REGCOUNT
	.align		4
.L_40:
        /*00f0*/ 	.byte	0x04, 0x2f
        /*00f2*/ 	.short	(.L_42 - .L_41)
	.align		4
.L_41:
        /*00f4*/ 	.word	index@(_Z4hnegPf13__nv_bfloat16)
        /*00f8*/ 	.word	0x00000008


	//----- nvinfo : EIATTR_FRAME_SIZE
	.align		4
.L_42:
        /*00fc*/ 	.byte	0x04, 0x11
        /*00fe*/ 	.short	(.L_44 - .L_43)
	.align		4
.L_43:
        /*0100*/ 	.word	index@(_Z4hnegPf13__nv_bfloat16)
        /*0104*/ 	.word	0x00000000


	//----- nvinfo : EIATTR_REGCOUNT
	.align		4
.L_44:
        /*0108*/ 	.byte	0x04, 0x2f
        /*010a*/ 	.short	(.L_46 - .L_45)
	.align		4
.L_45:
        /*010c*/ 	.word	index@(_Z4hsubPf13__nv_bfloat16S0_)
        /*0110*/ 	.word	0x00000008


	//----- nvinfo : EIATTR_FRAME_SIZE
	.align		4
.L_46:
        /*0114*/ 	.byte	0x04, 0x11
        /*0116*/ 	.short	(.L_48 - .L_47)
	.align		4
.L_47:
        /*0118*/ 	.word	index@(_Z4hsubPf13__nv_bfloat16S0_)
        /*011c*/ 	.word	0x00000000


	//----- nvinfo : EIATTR_REGCOUNT
	.align		4
.L_48:
        /*0120*/ 	.byte	0x04, 0x2f
        /*0122*/ 	.short	(.L_50 - .L_49)
	.align		4
.L_49:
        /*0124*/ 	.word	index@(_Z7hsub_rnPf13__nv_bfloat16S0_)
        /*0128*/ 	.word	0x00000008


	//----- nvinfo : EIATTR_FRAME_SIZE
	.align		4
.L_50:
        /*012c*/ 	.byte	0x04, 0x11
        /*012e*/ 	.short	(.L_52 - .L_51)
	.align		4
.L_51:
        /*0130*/ 	.word	index@(_Z7hsub_rnPf13__nv_bfloat16S0_)
        /*0134*/ 	.word	0x00000000


	//----- nvinfo : EIATTR_REGCOUNT
	.align		4
.L_52:
        /*0138*/ 	.byte	0x04, 0x2f
        /*013a*/ 	.short	(.L_54 - .L_53)
	.align		4
.L_53:
        /*013c*/ 	.word	index@(_Z8hsub_satPf13__nv_bfloat16S0_)
        /*0140*/ 	.word	0x00000008


	//----- nvinfo : EIATTR_FRAME_SIZE
	.align		4
.L_54:
        /*0144*/ 	.byte	0x04, 0x11
        /*0146*/ 	.short	(.L_56 - .L_55)
	.align		4
.L_55:
        /*0148*/ 	.word	index@(_Z8hsub_satPf13__nv_bfloat16S0_)
        /*014c*/ 	.word	0x00000000


	//----- nvinfo : EIATTR_REGCOUNT
	.align		4
.L_56:
        /*0150*/ 	.byte	0x04, 0x2f
        /*0152*/ 	.short	(.L_58 - .L_57)
	.align		4
.L_57:
        /*0154*/ 	.word	index@(_Z3heqPb13__nv_bfloat16S0_)
        /*0158*/ 	.word	0x00000008


	//----- nvinfo : EIATTR_FRAME_SIZE
	.align		4
.L_58:
        /*015c*/ 	.byte	0x04, 0x11
        /*015e*/ 	.short	(.L_60 - .L_59)
	.align		4
.L_59:
        /*0160*/ 	.word	index@(_Z3heqPb13__nv_bfloat16S0_)
        /*0164*/ 	.word	0x00000000


	//----- nvinfo : EIATTR_REGCOUNT
	.align		4
.L_60:
        /*0168*/ 	.byte	0x04, 0x2f
        /*016a*/ 	.short	(.L_62 - .L_61)
	.align		4
.L_61:
        /*016c*/ 	.word	index@(_Z4hequPb13__nv_bfloat16S0_)
        /*0170*/ 	.word	0x00000008


	//----- nvinfo : EIATTR_FRAME_SIZE
	.align		4
.L_62:
        /*0174*/ 	.byte	0x04, 0x11
        /*0176*/ 	.short	(.L_64 - .L_63)
	.align		4
.L_63:
        /*0178*/ 	.word	index@(_Z4hequPb13__nv_bfloat16S0_)
        /*017c*/ 	.word	0x00000000


	//----- nvinfo : EIATTR_REGCOUNT
	.align		4
.L_64:
        /*0180*/ 	.byte	0x04, 0x2f
        /*0182*/ 	.short	(.L_66 - .L_65)
	.align		4
.L_65:
        /*0184*/ 	.word	index@(_Z3hgePb13__nv_bfloat16S0_)
        /*0188*/ 	.word	0x00000008


	//----- nvinfo : EIATTR_FRAME_SIZE
	.align		4
.L_66:
        /*018c*/ 	.byte	0x04, 0x11
        /*018e*/ 	.short	(.L_68 - .L_67)
	.align		4
.L_67:
        /*0190*/ 	.word	index@(_Z3hgePb13__nv_bfloat16S0_)
        /*0194*/ 	.word	0x00000000


	//----- nvinfo : EIATTR_REGCOUNT
	.align		4
.L_68:
        /*0198*/ 	.byte	0x04, 0x2f
        /*019a*/ 	.short	(.L_70 - .L_69)
	.align		4
.L_69:
        /*019c*/ 	.word	index@(_Z4hgeuPb13__nv_bfloat16S0_)
        /*01a0*/ 	.word	0x00000008


	//----- nvinfo : EIATTR_FRAME_SIZE
	.align		4
.L_70:
        /*01a4*/ 	.byte	0x04, 0x11
        /*01a6*/ 	.short	(.L_72 - .L_71)
	.align		4
.L_71:
        /*01a8*/ 	.word	index@(_Z4hgeuPb13__nv_bfloat16S0_)
        /*01ac*/ 	.word	0x00000000


	//----- nvinfo : EIATTR_REGCOUNT
	.align		4
.L_72:
        /*01b0*/ 	.byte	0x04, 0x2f
        /*01b2*/ 	.short	(.L_74 - .L_73)
	.align		4
.L_73:
        /*01b4*/ 	.word	index@(_Z3hgtPb13__nv_bfloat16S0_)
        /*01b8*/ 	.word	0x00000008


	//----- nvinfo : EIATTR_FRAME_SIZE
	.align		4
.L_74:
        /*01bc*/ 	.byte	0x04, 0x11
        /*01be*/ 	.short	(.L_76 - .L_75)
	.align		4
.L_75:
        /*01c0*/ 	.word	index@(_Z3hgtPb13__nv_bfloat16S0_)
        /*01c4*/ 	.word	0x00000000


	//----- nvinfo : EIATTR_REGCOUNT
	.align		4
.L_76:
        /*01c8*/ 	.byte	0x04, 0x2f
        /*01ca*/ 	.short	(.L_78 - .L_77)
	.align		4
.L_77:
        /*01cc*/ 	.word	index@(_Z4hgtuPb13__nv_bfloat16S0_)
        /*01d0*/ 	.word	0x00000008


	//----- nvinfo : EIATTR_FRAME_SIZE
	.align		4
.L_78:
        /*01d4*/ 	.byte	0x04, 0x11
        /*01d6*/ 	.short	(.L_80 - .L_79)
	.align		4
.L_79:
        /*01d8*/ 	.word	index@(_Z4hgtuPb13__nv_bfloat16S0_)
        /*01dc*/ 	.word	0x00000000


	//----- nvinfo : EIATTR_REGCOUNT
	.align		4
.L_80:
        /*01e0*/ 	.byte	0x04, 0x2f
        /*01e2*/ 	.short	(.L_82 - .L_81)
	.align		4
.L_81:
        /*01e4*/ 	.word	index@(_Z6hisinfPb13__nv_bfloat16)
        /*01e8*/ 	.word	0x00000008


	//----- nvinfo : EIATTR_FRAME_SIZE
	.align		4
.L_82:
        /*01ec*/ 	.byte	0x04, 0x11
        /*01ee*/ 	.short	(.L_84 - .L_83)
	.align		4
.L_83:
        /*01f0*/ 	.word	index@(_Z6hisinfPb13__nv_bfloat16)
        /*01f4*/ 	.word	0x00000000


	//----- nvinfo : EIATTR_REGCOUNT
	.align		4
.L_84:
        /*01f8*/ 	.byte	0x04, 0x2f
        /*01fa*/ 	.short	(.L_86 - .L_85)
	.align		4
.L_85:
        /*01fc*/ 	.word	index@(_Z6hisnanPb13__nv_bfloat16)
        /*0200*/ 	.word	0x00000008


	//----- nvinfo : EIATTR_FRAME_SIZE
	.align		4
.L_86:
        /*0204*/ 	.byte	0x04, 0x11
        /*0206*/ 	.short	(.L_88 - .L_87)
	.align		4
.L_87:
        /*0208*/ 	.word	index@(_Z6hisnanPb13__nv_bfloat16)
        /*020c*/ 	.word	0x00000000


	//----- nvinfo : EIATTR_REGCOUNT
	.align		4
.L_88:
        /*0210*/ 	.byte	0x04, 0x2f
        /*0212*/ 	.short	(.L_90 - .L_89)
	.align		4
.L_89:
        /*0214*/ 	.word	index@(_Z3hlePb13__nv_bfloat16S0_)
        /*0218*/ 	.word	0x00000008


	//----- nvinfo : EIATTR_FRAME_SIZE
	.align		4
.L_90:
        /*021c*/ 	.byte	0x04, 0x11
        /*021e*/ 	.short	(.L_92 - .L_91)
	.align		4
.L_91:
        /*0220*/ 	.word	index@(_Z3hlePb13__nv_bfloat16S0_)
        /*0224*/ 	.word	0x00000000


	//----- nvinfo : EIATTR_REGCOUNT
	.align		4
.L_92:
        /*0228*/ 	.byte	0x04, 0x2f
        /*022a*/ 	.short	(.L_94 - .L_93)
	.align		4
.L_93:
        /*022c*/ 	.word	index@(_Z4hleuPb13__nv_bfloat16S0_)
        /*0230*/ 	.word	0x00000008


	//----- nvinfo : EIATTR_FRAME_SIZE
	.align		4
.L_94:
        /*0234*/ 	.byte	0x04, 0x11
        /*0236*/ 	.short	(.L_96 - .L_95)
	.align		4
.L_95:
        /*0238*/ 	.word	index@(_Z4hleuPb13__nv_bfloat16S0_)
        /*023c*/ 	.word	0x00000000


	//----- nvinfo : EIATTR_REGCOUNT
	.align		4
.L_96:
        /*0240*/ 	.byte	0x04, 0x2f
        /*0242*/ 	.short	(.L_98 - .L_97)
	.align		4
.L_97:
        /*0244*/ 	.word	index@(_Z3hltPb13__nv_bfloat16S0_)
        /*0248*/ 	.word	0x00000008


	//----- nvinfo : EIATTR_FRAME_SIZE
	.align		4
.L_98:
        /*024c*/ 	.byte	0x04, 0x11
        /*024e*/ 	.short	(.L_100 - .L_99)
	.align		4
.L_99:
        /*0250*/ 	.word	index@(_Z3hltPb13__nv_bfloat16S0_)
        /*0254*/ 	.word	0x00000000


	//----- nvinfo : EIATTR_REGCOUNT
	.align		4
.L_100:
        /*0258*/ 	.byte	0x04, 0x2f
        /*025a*/ 	.short	(.L_102 - .L_101)
	.align		4
.L_101:
        /*025c*/ 	.word	index@(_Z4hltuPb13__nv_bfloat16S0_)
        /*0260*/ 	.word	0x00000008


	//----- nvinfo : EIATTR_FRAME_SIZE
	.align		4
.L_102:
        /*0264*/ 	.byte	0x04, 0x11
        /*0266*/ 	.short	(.L_104 - .L_103)
	.align		4
.L_103:
        /*0268*/ 	.word	index@(_Z4hltuPb13__nv_bfloat16S0_)
        /*026c*/ 	.word	0x00000000


	//----- nvinfo : EIATTR_REGCOUNT
	.align		4
.L_104:
        /*0270*/ 	.byte	0x04, 0x2f
        /*0272*/ 	.short	(.L_106 - .L_105)
	.align		4
.L_105:
        /*0274*/ 	.word	index@(_Z4hmaxPf13__nv_bfloat16S0_)
        /*0278*/ 	.word	0x00000008


	//----- nvinfo : EIATTR_FRAME_SIZE
	.align		4
.L_106:
        /*027c*/ 	.byte	0x04, 0x11
        /*027e*/ 	.short	(.L_108 - .L_107)
	.align		4
.L_107:
        /*0280*/ 	.word	index@(_Z4hmaxPf13__nv_bfloat16S0_)
        /*0284*/ 	.word	0x00000000


	//----- nvinfo : EIATTR_REGCOUNT
	.align		4
.L_108:
        /*0288*/ 	.byte	0x04, 0x2f
        /*028a*/ 	.short	(.L_110 - .L_109)
	.align		4
.L_109:
        /*028c*/ 	.word	index@(_Z8hmax_nanPf13__nv_bfloat16S0_)
        /*0290*/ 	.word	0x00000008


	//----- nvinfo : EIATTR_FRAME_SIZE
	.align		4
.L_110:
        /*0294*/ 	.byte	0x04, 0x11
        /*0296*/ 	.short	(.L_112 - .L_111)
	.align		4
.L_111:
        /*0298*/ 	.word	index@(_Z8hmax_nanPf13__nv_bfloat16S0_)
        /*029c*/ 	.word	0x00000000


	//----- nvinfo : EIATTR_REGCOUNT
	.align		4
.L_112:
        /*02a0*/ 	.byte	0x04, 0x2f
        /*02a2*/ 	.short	(.L_114 - .L_113)
	.align		4
.L_113:
        /*02a4*/ 	.word	index@(_Z4hminPf13__nv_bfloat16S0_)
        /*02a8*/ 	.word	0x00000008


	//----- nvinfo : EIATTR_FRAME_SIZE
	.align		4
.L_114:
        /*02ac*/ 	.byte	0x04, 0x11
        /*02ae*/ 	.short	(.L_116 - .L_115)
	.align		4
.L_115:
        /*02b0*/ 	.word	index@(_Z4hminPf13__nv_bfloat16S0_)
        /*02b4*/ 	.word	0x00000000


	//----- nvinfo : EIATTR_REGCOUNT
	.align		4
.L_116:
        /*02b8*/ 	.byte	0x04, 0x2f
        /*02ba*/ 	.short	(.L_118 - .L_117)
	.align		4
.L_117:
        /*02bc*/ 	.word	index@(_Z8hmin_nanPf13__nv_bfloat16S0_)
        /*02c0*/ 	.word	0x00000008


	//----- nvinfo : EIATTR_FRAME_SIZE
	.align		4
.L_118:
        /*02c4*/ 	.byte	0x04, 0x11
        /*02c6*/ 	.short	(.L_120 - .L_119)
	.align		4
.L_119:
        /*02c8*/ 	.word	index@(_Z8hmin_nanPf13__nv_bfloat16S0_)
        /*02cc*/ 	.word	0x00000000


	//----- nvinfo : EIATTR_REGCOUNT
	.align		4
.L_120:
        /*02d0*/ 	.byte	0x04, 0x2f
        /*02d2*/ 	.short	(.L_122 - .L_121)
	.align		4
.L_121:
        /*02d4*/ 	.word	index@(_Z3hnePb13__nv_bfloat16S0_)
        /*02d8*/ 	.word	0x00000008


	//----- nvinfo : EIATTR_FRAME_SIZE
	.align		4
.L_122:
        /*02dc*/ 	.byte	0x04, 0x11
        /*02de*/ 	.short	(.L_124 - .L_123)
	.align		4
.L_123:
        /*02e0*/ 	.word	index@(_Z3hnePb13__nv_bfloat16S0_)
        /*02e4*/ 	.word	0x00000000


	//----- nvinfo : EIATTR_REGCOUNT
	.align		4
.L_124:
        /*02e8*/ 	.byte	0x04, 0x2f
        /*02ea*/ 	.short	(.L_126 - .L_125)
	.align		4
.L_125:
        /*02ec*/ 	.word	index@(_Z4hneuPb13__nv_bfloat16S0_)
        /*02f0*/ 	.word	0x00000008


	//----- nvinfo : EIATTR_FRAME_SIZE
	.align		4
.L_126:
        /*02f4*/ 	.byte	0x04, 0x11
        /*02f6*/ 	.short	(.L_128 - .L_127)
	.align		4
.L_127:
        /*02f8*/ 	.word	index@(_Z4hneuPb13__nv_bfloat16S0_)
        /*02fc*/ 	.word	0x00000000


	//----- nvinfo : EIATTR_REGCOUNT
	.align		4
.L_128:
        /*0300*/ 	.byte	0x04, 0x2f
        /*0302*/ 	.short	(.L_130 - .L_129)
	.align		4
.L_129:
        /*0304*/ 	.word	index@(_Z6_hceilPf13__nv_bfloat16)
        /*0308*/ 	.word	0x00000008


	//----- nvinfo : EIATTR_FRAME_SIZE
	.align		4
.L_130:
        /*030c*/ 	.byte	0x04, 0x11
        /*030e*/ 	.short	(.L_132 - .L_131)
	.align		4
.L_131:
        /*0310*/ 	.word	index@(_Z6_hceilPf13__nv_bfloat16)
        /*0314*/ 	.word	0x00000000


	//----- nvinfo : EIATTR_REGCOUNT
	.align		4
.L_132:
        /*0318*/ 	.byte	0x04, 0x2f
        /*031a*/ 	.short	(.L_134 - .L_133)
	.align		4
.L_133:
        /*031c*/ 	.word	index@(_Z5_hcosPf13__nv_bfloat16)
        /*0320*/ 	.word	0x00000012


	//----- nvinfo : EIATTR_FRAME_SIZE
	.align		4
.L_134:
        /*0324*/ 	.byte	0x04, 0x11
        /*0326*/ 	.short	(.L_136 - .L_135)
	.align		4
.L_135:
        /*0328*/ 	.word	index@(_Z5_hcosPf13__nv_bfloat16)
        /*032c*/ 	.word	0x00000000


	//----- nvinfo : EIATTR_REGCOUNT
	.align		4
.L_136:
        /*0330*/ 	.byte	0x04, 0x2f
        /*0332*/ 	.short	(.L_138 - .L_137)
	.align		4
.L_137:
        /*0334*/ 	.word	index@(_Z5_hexpPf13__nv_bfloat16)
        /*0338*/ 	.word	0x00000008


	//----- nvinfo : EIATTR_FRAME_SIZE
	.align		4
.L_138:
        /*033c*/ 	.byte	0x04, 0x11
        /*033e*/ 	.short	(.L_140 - .L_139)
	.align		4
.L_139:
        /*0340*/ 	.word	index@(_Z5_hexpPf13__nv_bfloat16)
        /*0344*/ 	.word	0x00000000


	//----- nvinfo : EIATTR_REGCOUNT
	.align		4
.L_140:
        /*0348*/ 	.byte	0x04, 0x2f
        /*034a*/ 	.short	(.L_142 - .L_141)
	.align		4
.L_141:
        /*034c*/ 	.word	index@(_Z7_hexp10Pf13__nv_bfloat16)
        /*0350*/ 	.word	0x00000008


	//----- nvinfo : EIATTR_FRAME_SIZE
	.align		4
.L_142:
        /*0354*/ 	.byte	0x04, 0x11
        /*0356*/ 	.short	(.L_144 - .L_143)
	.align		4
.L_143:
        /*0358*/ 	.word	index@(_Z7_hexp10Pf13__nv_bfloat16)
        /*035c*/ 	.word	0x00000000


	//----- nvinfo : EIATTR_REGCOUNT
	.align		4
.L_144:
        /*0360*/ 	.byte	0x04, 0x2f
        /*0362*/ 	.short	(.L_146 - .L_145)
	.align		4
.L_145:
        /*0364*/ 	.word	index@(_Z6_hexp2Pf13__nv_bfloat16)
        /*0368*/ 	.word	0x00000008


	//----- nvinfo : EIATTR_FRAME_SIZE
	.align		4
.L_146:
        /*036c*/ 	.byte	0x04, 0x11
        /*036e*/ 	.short	(.L_148 - .L_147)
	.align		4
.L_147:
        /*0370*/ 	.word	index@(_Z6_hexp2Pf13__nv_bfloat16)
        /*0374*/ 	.word	0x00000000


	//----- nvinfo : EIATTR_REGCOUNT
	.align		4
.L_148:
        /*0378*/ 	.byte	0x04, 0x2f
        /*037a*/ 	.short	(.L_150 - .L_149)
	.align		4
.L_149:
        /*037c*/ 	.word	index@(_Z7_hfloorPf13__nv_bfloat16)
        /*0380*/ 	.word	0x00000008


	//----- nvinfo : EIATTR_FRAME_SIZE
	.align		4
.L_150:
        /*0384*/ 	.byte	0x04, 0x11
        /*0386*/ 	.short	(.L_152 - .L_151)
	.align		4
.L_151:
        /*0388*/ 	.word	index@(_Z7_hfloorPf13__nv_bfloat16)
        /*038c*/ 	.word	0x00000000


	//----- nvinfo : EIATTR_REGCOUNT
	.align		4
.L_152:
        /*0390*/ 	.byte	0x04, 0x2f
        /*0392*/ 	.short	(.L_154 - .L_153)
	.align		4
.L_153:
        /*0394*/ 	.word	index@(_Z5_hlogPf13__nv_bfloat16)
        /*0398*/ 	.word	0x00000008


	//----- nvinfo : EIATTR_FRAME_SIZE
	.align		4
.L_154:
        /*039c*/ 	.byte	0x04, 0x11
        /*039e*/ 	.short	(.L_156 - .L_155)
	.align		4
.L_155:
        /*03a0*/ 	.word	index@(_Z5_hlogPf13__nv_bfloat16)
        /*03a4*/ 	.word	0x00000000


	//----- nvinfo : EIATTR_REGCOUNT
	.align		4
.L_156:
        /*03a8*/ 	.byte	0x04, 0x2f
        /*03aa*/ 	.short	(.L_158 - .L_157)
	.align		4
.L_157:
        /*03ac*/ 	.word	index@(_Z7_hlog10Pf13__nv_bfloat16)
        /*03b0*/ 	.word	0x00000008


	//----- nvinfo : EIATTR_FRAME_SIZE
	.align		4
.L_158:
        /*03b4*/ 	.byte	0x04, 0x11
        /*03b6*/ 	.short	(.L_160 - .L_159)
	.align		4
.L_159:
        /*03b8*/ 	.word	index@(_Z7_hlog10Pf13__nv_bfloat16)
        /*03bc*/ 	.word	0x00000000


	//----- nvinfo : EIATTR_REGCOUNT
	.align		4
.L_160:
        /*03c0*/ 	.byte	0x04, 0x2f
        /*03c2*/ 	.short	(.L_162 - .L_161)
	.align		4
.L_161:
        /*03c4*/ 	.word	index@(_Z6_hlog2Pf13__nv_bfloat16)
        /*03c8*/ 	.word	0x00000008


	//----- nvinfo : EIATTR_FRAME_SIZE
	.align		4
.L_162:
        /*03cc*/ 	.byte	0x04, 0x11
        /*03ce*/ 	.short	(.L_164 - .L_163)
	.align		4
.L_163:
        /*03d0*/ 	.word	index@(_Z6_hlog2Pf13__nv_bfloat16)
        /*03d4*/ 	.word	0x00000000


	//----- nvinfo : EIATTR_REGCOUNT
	.align		4
.L_164:
        /*03d8*/ 	.byte	0x04, 0x2f
        /*03da*/ 	.short	(.L_166 - .L_165)
	.align		4
.L_165:
        /*03dc*/ 	.word	index@(_Z5_hrcpPf13__nv_bfloat16)
        /*03e0*/ 	.word	0x0000000a


	//----- nvinfo : EIATTR_FRAME_SIZE
	.align		4
.L_166:
        /*03e4*/ 	.byte	0x04, 0x11
        /*03e6*/ 	.short	(.L_168 - .L_167)
	.align		4
.L_167:
        /*03e8*/ 	.word	index@(_Z5_hrcpPf13__nv_bfloat16)
        /*03ec*/ 	.word	0x00000000


	//----- nvinfo : EIATTR_REGCOUNT
	.align		4
.L_168:
        /*03f0*/ 	.byte	0x04, 0x2f
        /*03f2*/ 	.short	(.L_170 - .L_169)
	.align		4
.L_169:
        /*03f4*/ 	.word	index@(_Z6_hrintPf13__nv_bfloat16)
        /*03f8*/ 	.word	0x00000008


	//----- nvinfo : EIATTR_FRAME_SIZE
	.align		4
.L_170:
        /*03fc*/ 	.byte	0x04, 0x11
        /*03fe*/ 	.short	(.L_172 - .L_171)
	.align		4
.L_171:
        /*0400*/ 	.word	index@(_Z6_hrintPf13__nv_bfloat16)
        /*0404*/ 	.word	0x00000000


	//----- nvinfo : EIATTR_REGCOUNT
	.align		4
.L_172:
        /*0408*/ 	.byte	0x04, 0x2f
        /*040a*/ 	.short	(.L_174 - .L_173)
	.align		4
.L_173:
        /*040c*/ 	.word	index@(_Z7_hrsqrtPf13__nv_bfloat16)
        /*0410*/ 	.word	0x00000008


	//----- nvinfo : EIATTR_FRAME_SIZE
	.align		4
.L_174:
        /*0414*/ 	.byte	0x04, 0x11
        /*0416*/ 	.short	(.L_176 - .L_175)
	.align		4
.L_175:
        /*0418*/ 	.word	index@(_Z7_hrsqrtPf13__nv_bfloat16)
        /*041c*/ 	.word	0x00000000


	//----- nvinfo : EIATTR_REGCOUNT
	.align		4
.L_176:
        /*0420*/ 	.byte	0x04, 0x2f
        /*0422*/ 	.short	(.L_178 - .L_177)
	.align		4
.L_177:
        /*0424*/ 	.word	index@(_Z5_hsinPf13__nv_bfloat16)
        /*0428*/ 	.word	0x00000012


	//----- nvinfo : EIATTR_FRAME_SIZE
	.align		4
.L_178:
        /*042c*/ 	.byte	0x04, 0x11
        /*042e*/ 	.short	(.L_180 - .L_179)
	.align		4
.L_179:
        /*0430*/ 	.word	index@(_Z5_hsinPf13__nv_bfloat16)
        /*0434*/ 	.word	0x00000000


	//----- nvinfo : EIATTR_REGCOUNT
	.align		4
.L_180:
        /*0438*/ 	.byte	0x04, 0x2f
        /*043a*/ 	.short	(.L_182 - .L_181)
	.align		4
.L_181:
        /*043c*/ 	.word	index@(_Z6_hsqrtPf13__nv_bfloat16)
        /*0440*/ 	.word	0x00000008


	//----- nvinfo : EIATTR_FRAME_SIZE
	.align		4
.L_182:
        /*0444*/ 	.byte	0x04, 0x11
        /*0446*/ 	.short	(.L_184 - .L_183)
	.align		4
.L_183:
        /*0448*/ 	.word	index@(_Z6_hsqrtPf13__nv_bfloat16)
        /*044c*/ 	.word	0x00000000


	//----- nvinfo : EIATTR_REGCOUNT
	.align		4
.L_184:
        /*0450*/ 	.byte	0x04, 0x2f
        /*0452*/ 	.short	(.L_186 - .L_185)
	.align		4
.L_185:
        /*0454*/ 	.word	index@(_Z7_htruncPf13__nv_bfloat16)
        /*0458*/ 	.word	0x00000008


	//----- nvinfo : EIATTR_FRAME_SIZE
	.align		4
.L_186:
        /*045c*/ 	.byte	0x04, 0x11
        /*045e*/ 	.short	(.L_188 - .L_187)
	.align		4
.L_187:
        /*0460*/ 	.word	index@(_Z7_htruncPf13__nv_bfloat16)
        /*0464*/ 	.word	0x00000000


	//----- nvinfo : EIATTR_MIN_STACK_SIZE
	.align		4
.L_188:
        /*0468*/ 	.byte	0x04, 0x12
        /*046a*/ 	.short	(.L_190 - .L_189)
	.align		4
.L_189:
        /*046c*/ 	.word	index@(_Z7_htruncPf13__nv_bfloat16)
        /*0470*/ 	.word	0x00000000


	//----- nvinfo : EIATTR_MIN_STACK_SIZE
	.align		4
.L_190:
        /*0474*/ 	.byte	0x04, 0x12
        /*0476*/ 	.short	(.L_192 - .L_191)
	.align		4
.L_191:
        /*0478*/ 	.word	index@(_Z6_hsqrtPf13__nv_bfloat16)
        /*047c*/ 	.word	0x00000000


	//----- nvinfo : EIATTR_MIN_STACK_SIZE
	.align		4
.L_192:
        /*0480*/ 	.byte	0x04, 0x12
        /*0482*/ 	.short	(.L_194 - .L_193)
	.align		4
.L_193:
        /*0484*/ 	.word	index@(_Z5_hsinPf13__nv_bfloat16)
        /*0488*/ 	.word	0x00000000


	//----- nvinfo : EIATTR_MIN_STACK_SIZE
	.align		4
.L_194:
        /*048c*/ 	.byte	0x04, 0x12
        /*048e*/ 	.short	(.L_196 - .L_195)
	.align		4
.L_195:
        /*0490*/ 	.word	index@(_Z7_hrsqrtPf13__nv_bfloat16)
        /*0494*/ 	.word	0x00000000


	//----- nvinfo : EIATTR_MIN_STACK_SIZE
	.align		4
.L_196:
        /*0498*/ 	.byte	0x04, 0x12
        /*049a*/ 	.short	(.L_198 - .L_197)
	.align		4
.L_197:
        /*049c*/ 	.word	index@(_Z6_hrintPf13__nv_bfloat16)
        /*04a0*/ 	.word	0x00000000


	//----- nvinfo : EIATTR_MIN_STACK_SIZE
	.align		4
.L_198:
        /*04a4*/ 	.byte	0x04, 0x12
        /*04a6*/ 	.short	(.L_200 - .L_199)
	.align		4
.L_199:
        /*04a8*/ 	.word	index@(_Z5_hrcpPf13__nv_bfloat16)
        /*04ac*/ 	.word	0x00000000


	//----- nvinfo : EIATTR_MIN_STACK_SIZE
	.align		4
.L_200:
        /*04b0*/ 	.byte	0x04, 0x12
        /*04b2*/ 	.short	(.L_202 - .L_201)
	.align		4
.L_201:
        /*04b4*/ 	.word	index@(_Z6_hlog2Pf13__nv_bfloat16)
        /*04b8*/ 	.word	0x00000000


	//----- nvinfo : EIATTR_MIN_STACK_SIZE
	.align		4
.L_202:
        /*04bc*/ 	.byte	0x04, 0x12
        /*04be*/ 	.short	(.L_204 - .L_203)
	.align		4
.L_203:
        /*04c0*/ 	.word	index@(_Z7_hlog10Pf13__nv_bfloat16)
        /*04c4*/ 	.word	0x00000000


	//----- nvinfo : EIATTR_MIN_STACK_SIZE
	.align		4
.L_204:
        /*04c8*/ 	.byte	0x04, 0x12
        /*04ca*/ 	.short	(.L_206 - .L_205)
	.align		4
.L_205:
        /*04cc*/ 	.word	index@(_Z5_hlogPf13__nv_bfloat16)
        /*04d0*/ 	.word	0x00000000


	//----- nvinfo : EIATTR_MIN_STACK_SIZE
	.align		4
.L_206:
        /*04d4*/ 	.byte	0x04, 0x12
        /*04d6*/ 	.short	(.L_208 - .L_207)
	.align		4
.L_207:
        /*04d8*/ 	.word	index@(_Z7_hfloorPf13__nv_bfloat16)
        /*04dc*/ 	.word	0x00000000


	//----- nvinfo : EIATTR_MIN_STACK_SIZE
	.align		4
.L_208:
        /*04e0*/ 	.byte	0x04, 0x12
        /*04e2*/ 	.short	(.L_210 - .L_209)
	.align		4
.L_209:
        /*04e4*/ 	.word	index@(_Z6_hexp2Pf13__nv_bfloat16)
        /*04e8*/ 	.word	0x00000000


	//----- nvinfo : EIATTR_MIN_STACK_SIZE
	.align		4
.L_210:
        /*04ec*/ 	.byte	0x04, 0x12
        /*04ee*/ 	.short	(.L_212 - .L_211)
	.align		4
.L_211:
        /*04f0*/ 	.word	index@(_Z7_hexp10Pf13__nv_bfloat16)
        /*04f4*/ 	.word	0x00000000


	//----- nvinfo : EIATTR_MIN_STACK_SIZE
	.align		4
.L_212:
        /*04f8*/ 	.byte	0x04, 0x12
        /*04fa*/ 	.short	(.L_214 - .L_213)
	.align		4
.L_213:
        /*04fc*/ 	.word	index@(_Z5_hexpPf13__nv_bfloat16)
        /*0500*/ 	.word	0x00000000


	//----- nvinfo : EIATTR_MIN_STACK_SIZE
	.align		4
.L_214:
        /*0504*/ 	.byte	0x04, 0x12
        /*0506*/ 	.short	(.L_216 - .L_215)
	.align		4
.L_215:
        /*0508*/ 	.word	index@(_Z5_hcosPf13__nv_bfloat16)
        /*050c*/ 	.word	0x00000000


	//----- nvinfo : EIATTR_MIN_STACK_SIZE
	.align		4
.L_216:
        /*0510*/ 	.byte	0x04, 0x12
        /*0512*/ 	.short	(.L_218 - .L_217)
	.align		4
.L_217:
        /*0514*/ 	.word	index@(_Z6_hceilPf13__nv_bfloat16)
        /*0518*/ 	.word	0x00000000


	//----- nvinfo : EIATTR_MIN_STACK_SIZE
	.align		4
.L_218:
        /*051c*/ 	.byte	0x04, 0x12
        /*051e*/ 	.short	(.L_220 - .L_219)
	.align		4
.L_219:
        /*0520*/ 	.word	index@(_Z4hneuPb13__nv_bfloat16S0_)
        /*0524*/ 	.word	0x00000000


	//----- nvinfo : EIATTR_MIN_STACK_SIZE
	.align		4
.L_220:
        /*0528*/ 	.byte	0x04, 0x12
        /*052a*/ 	.short	(.L_222 - .L_221)
	.align		4
.L_221:
        /*052c*/ 	.word	index@(_Z3hnePb13__nv_bfloat16S0_)
        /*0530*/ 	.word	0x00000000


	//----- nvinfo : EIATTR_MIN_STACK_SIZE
	.align		4
.L_222:
        /*0534*/ 	.byte	0x04, 0x12
        /*0536*/ 	.short	(.L_224 - .L_223)
	.align		4
.L_223:
        /*0538*/ 	.word	index@(_Z8hmin_nanPf13__nv_bfloat16S0_)
        /*053c*/ 	.word	0x00000000


	//----- nvinfo : EIATTR_MIN_STACK_SIZE
	.align		4
.L_224:
        /*0540*/ 	.byte	0x04, 0x12
        /*0542*/ 	.short	(.L_226 - .L_225)
	.align		4
.L_225:
        /*0544*/ 	.word	index@(_Z4hminPf13__nv_bfloat16S0_)
        /*0548*/ 	.word	0x00000000


	//----- nvinfo : EIATTR_MIN_STACK_SIZE
	.align		4
.L_226:
        /*054c*/ 	.byte	0x04, 0x12
        /*054e*/ 	.short	(.L_228 - .L_227)
	.align		4
.L_227:
        /*0550*/ 	.word	index@(_Z8hmax_nanPf13__nv_bfloat16S0_)
        /*0554*/ 	.word	0x00000000


	//----- nvinfo : EIATTR_MIN_STACK_SIZE
	.align		4
.L_228:
        /*0558*/ 	.byte	0x04, 0x12
        /*055a*/ 	.short	(.L_230 - .L_229)
	.align		4
.L_229:
        /*055c*/ 	.word	index@(_Z4hmaxPf13__nv_bfloat16S0_)
        /*0560*/ 	.word	0x00000000


	//----- nvinfo : EIATTR_MIN_STACK_SIZE
	.align		4
.L_230:
        /*0564*/ 	.byte	0x04, 0x12
        /*0566*/ 	.short	(.L_232 - .L_231)
	.align		4
.L_231:
        /*0568*/ 	.word	index@(_Z4hltuPb13__nv_bfloat16S0_)
        /*056c*/ 	.word	0x00000000


	//----- nvinfo : EIATTR_MIN_STACK_SIZE
	.align		4
.L_232:
        /*0570*/ 	.byte	0x04, 0x12
        /*0572*/ 	.short	(.L_234 - .L_233)
	.align		4
.L_233:
        /*0574*/ 	.word	index@(_Z3hltPb13__nv_bfloat16S0_)
        /*0578*/ 	.word	0x00000000


	//----- nvinfo : EIATTR_MIN_STACK_SIZE
	.align		4
.L_234:
        /*057c*/ 	.byte	0x04, 0x12
        /*057e*/ 	.short	(.L_236 - .L_235)
	.align		4
.L_235:
        /*0580*/ 	.word	index@(_Z4hleuPb13__nv_bfloat16S0_)
        /*0584*/ 	.word	0x00000000


	//----- nvinfo : EIATTR_MIN_STACK_SIZE
	.align		4
.L_236:
        /*0588*/ 	.byte	0x04, 0x12
        /*058a*/ 	.short	(.L_238 - .L_237)
	.align		4
.L_237:
        /*058c*/ 	.word	index@(_Z3hlePb13__nv_bfloat16S0_)
        /*0590*/ 	.word	0x00000000


	//----- nvinfo : EIATTR_MIN_STACK_SIZE
	.align		4
.L_238:
        /*0594*/ 	.byte	0x04, 0x12
        /*0596*/ 	.short	(.L_240 - .L_239)
	.align		4
.L_239:
        /*0598*/ 	.word	index@(_Z6hisnanPb13__nv_bfloat16)
        /*059c*/ 	.word	0x00000000


	//----- nvinfo : EIATTR_MIN_STACK_SIZE
	.align		4
.L_240:
        /*05a0*/ 	.byte	0x04, 0x12
        /*05a2*/ 	.short	(.L_242 - .L_241)
	.align		4
.L_241:
        /*05a4*/ 	.word	index@(_Z6hisinfPb13__nv_bfloat16)
        /*05a8*/ 	.word	0x00000000


	//----- nvinfo : EIATTR_MIN_STACK_SIZE
	.align		4
.L_242:
        /*05ac*/ 	.byte	0x04, 0x12
        /*05ae*/ 	.short	(.L_244 - .L_243)
	.align		4
.L_243:
        /*05b0*/ 	.word	index@(_Z4hgtuPb13__nv_bfloat16S0_)
        /*05b4*/ 	.word	0x00000000


	//----- nvinfo : EIATTR_MIN_STACK_SIZE
	.align		4
.L_244:
        /*05b8*/ 	.byte	0x04, 0x12
        /*05ba*/ 	.short	(.L_246 - .L_245)
	.align		4
.L_245:
        /*05bc*/ 	.word	index@(_Z3hgtPb13__nv_bfloat16S0_)
        /*05c0*/ 	.word	0x00000000


	//----- nvinfo : EIATTR_MIN_STACK_SIZE
	.align		4
.L_246:
        /*05c4*/ 	.byte	0x04, 0x12
        /*05c6*/ 	.short	(.L_248 - .L_247)
	.align		4
.L_247:
        /*05c8*/ 	.word	index@(_Z4hgeuPb13__nv_bfloat16S0_)
        /*05cc*/ 	.word	0x00000000


	//----- nvinfo : EIATTR_MIN_STACK_SIZE
	.align		4
.L_248:
        /*05d0*/ 	.byte	0x04, 0x12
        /*05d2*/ 	.short	(.L_250 - .L_249)
	.align		4
.L_249:
        /*05d4*/ 	.word	index@(_Z3hgePb13__nv_bfloat16S0_)
        /*05d8*/ 	.word	0x00000000


	//----- nvinfo : EIATTR_MIN_STACK_SIZE
	.align		4
.L_250:
        /*05dc*/ 	.byte	0x04, 0x12
        /*05de*/ 	.short	(.L_252 - .L_251)
	.align		4
.L_251:
        /*05e0*/ 	.word	index@(_Z4hequPb13__nv_bfloat16S0_)
        /*05e4*/ 	.word	0x00000000


	//----- nvinfo : EIATTR_MIN_STACK_SIZE
	.align		4
.L_252:
        /*05e8*/ 	.byte	0x04, 0x12
        /*05ea*/ 	.short	(.L_254 - .L_253)
	.align		4
.L_253:
        /*05ec*/ 	.word	index@(_Z3heqPb13__nv_bfloat16S0_)
        /*05f0*/ 	.word	0x00000000


	//----- nvinfo : EIATTR_MIN_STACK_SIZE
	.align		4
.L_254:
        /*05f4*/ 	.byte	0x04, 0x12
        /*05f6*/ 	.short	(.L_256 - .L_255)
	.align		4
.L_255:
        /*05f8*/ 	.word	index@(_Z8hsub_satPf13__nv_bfloat16S0_)
        /*05fc*/ 	.word	0x00000000


	//----- nvinfo : EIATTR_MIN_STACK_SIZE
	.align		4
.L_256:
        /*0600*/ 	.byte	0x04, 0x12
        /*0602*/ 	.short	(.L_258 - .L_257)
	.align		4
.L_257:
        /*0604*/ 	.word	index@(_Z7hsub_rnPf13__nv_bfloat16S0_)
        /*0608*/ 	.word	0x00000000


	//----- nvinfo : EIATTR_MIN_STACK_SIZE
	.align		4
.L_258:
        /*060c*/ 	.byte	0x04, 0x12
        /*060e*/ 	.short	(.L_260 - .L_259)
	.align		4
.L_259:
        /*0610*/ 	.word	index@(_Z4hsubPf13__nv_bfloat16S0_)
        /*0614*/ 	.word	0x00000000


	//----- nvinfo : EIATTR_MIN_STACK_SIZE
	.align		4
.L_260:
        /*0618*/ 	.byte	0x04, 0x12
        /*061a*/ 	.short	(.L_262 - .L_261)
	.align		4
.L_261:
        /*061c*/ 	.word	index@(_Z4hnegPf13__nv_bfloat16)
        /*0620*/ 	.word	0x00000000


	//----- nvinfo : EIATTR_MIN_STACK_SIZE
	.align		4
.L_262:
        /*0624*/ 	.byte	0x04, 0x12
        /*0626*/ 	.short	(.L_264 - .L_263)
	.align		4
.L_263:
        /*0628*/ 	.word	index@(_Z8hmul_satPf13__nv_bfloat16S0_)
        /*062c*/ 	.word	0x00000000


	//----- nvinfo : EIATTR_MIN_STACK_SIZE
	.align		4
.L_264:
        /*0630*/ 	.byte	0x04, 0x12
        /*0632*/ 	.short	(.L_266 - .L_265)
	.align		4
.L_265:
        /*0634*/ 	.word	index@(_Z7hmul_rnPf13__nv_bfloat16S0_)
        /*0638*/ 	.word	0x00000000


	//----- nvinfo : EIATTR_MIN_STACK_SIZE
	.align		4
.L_266:
        /*063c*/ 	.byte	0x04, 0x12
        /*063e*/ 	.short	(.L_268 - .L_267)
	.align		4
.L_267:
        /*0640*/ 	.word	index@(_Z4hmulPf13__nv_bfloat16S0_)
        /*0644*/ 	.word	0x00000000


	//----- nvinfo : EIATTR_MIN_STACK_SIZE
	.align		4
.L_268:
        /*0648*/ 	.byte	0x04, 0x12
        /*064a*/ 	.short	(.L_270 - .L_269)
	.align		4
.L_269:
        /*064c*/ 	.word	index@(_Z8hfma_satPf13__nv_bfloat16S0_S0_)
        /*0650*/ 	.word	0x00000000


	//----- nvinfo : EIATTR_MIN_STACK_SIZE
	.align		4
.L_270:
        /*0654*/ 	.byte	0x04, 0x12
        /*0656*/ 	.short	(.L_272 - .L_271)
	.align		4
.L_271:
        /*0658*/ 	.word	index@(_Z4hfmaPf13__nv_bfloat16S0_S0_)
        /*065c*/ 	.word	0x00000000


	//----- nvinfo : EIATTR_MIN_STACK_SIZE
	.align		4
.L_272:
        /*0660*/ 	.byte	0x04, 0x12
        /*0662*/ 	.short	(.L_274 - .L_273)
	.align		4
.L_273:
        /*0664*/ 	.word	index@(_Z4hdivPf13__nv_bfloat16S0_)
        /*0668*/ 	.word	0x00000000


	//----- nvinfo : EIATTR_MIN_STACK_SIZE
	.align		4
.L_274:
        /*066c*/ 	.byte	0x04, 0x12
        /*066e*/ 	.short	(.L_276 - .L_275)
	.align		4
.L_275:
        /*0670*/ 	.word	index@(_Z8hadd_satPf13__nv_bfloat16S0_)
        /*0674*/ 	.word	0x00000000


	//----- nvinfo : EIATTR_MIN_STACK_SIZE
	.align		4
.L_276:
        /*0678*/ 	.byte	0x04, 0x12
        /*067a*/ 	.short	(.L_278 - .L_277)
	.align		4
.L_277:
        /*067c*/ 	.word	index@(_Z7hadd_rnPf13__nv_bfloat16S0_)
        /*0680*/ 	.word	0x00000000


	//----- nvinfo : EIATTR_MIN_STACK_SIZE
	.align		4
.L_278:
        /*0684*/ 	.byte	0x04, 0x12
        /*0686*/ 	.short	(.L_280 - .L_279)
	.align		4
.L_279:
        /*0688*/ 	.word	index@(_Z4haddPf13__nv_bfloat16S0_)
        /*068c*/ 	.word	0x00000000


	//----- nvinfo : EIATTR_MIN_STACK_SIZE
	.align		4
.L_280:
        /*0690*/ 	.byte	0x04, 0x12
        /*0692*/ 	.short	(.L_282 - .L_281)
	.align		4
.L_281:
        /*0694*/ 	.word	index@(_Z4habsPf13__nv_bfloat16)
        /*0698*/ 	.word	0x00000000
.L_282:


//--------------------- .nv.compat                --------------------------
	.section	.nv.compat,"",@"SHT_CUDA_COMPAT_INFO"
	.align	4
        /*0000*/ 	.byte	0x02, 0x09, 0x00, 0x00, 0x02, 0x02, 0x01, 0x00, 0x02, 0x05, 0x05, 0x00, 0x03, 0x07, 0x01, 0x01
        /*0010*/ 	.byte	0x02, 0x03, 0x00, 0x00, 0x02, 0x06, 0x01, 0x00, 0x04, 0x0b, 0x08, 0x00, 0x01, 0x00, 0x00, 0x00
        /*0020*/ 	.byte	0x00, 0x00, 0x00, 0x00


//--------------------- .nv.info._Z7_htruncPf13__nv_bfloat16 --------------------------
	.section	.nv.info._Z7_htruncPf13__nv_bfloat16,"",@"SHT_CUDA_INFO"
	.sectionflags	@""
	.align	4


	//----- nvinfo : EIATTR_CUDA_API_VERSION
	.align		4
        /*0000*/ 	.byte	0x04, 0x37
        /*0002*/ 	.short	(.L_284 - .L_283)
.L_283:
        /*0004*/ 	.word	0x00000082


	//----- nvinfo : EIATTR_KPARAM_INFO
	.align		4
.L_284:
        /*0008*/ 	.byte	0x04, 0x17
        /*000a*/ 	.short	(.L_286 - .L_285)
.L_285:
        /*000c*/ 	.word	0x00000000
        /*0010*/ 	.short	0x0001
        /*0012*/ 	.short	0x0008
        /*0014*/ 	.byte	0x00, 0xf0, 0x09, 0x00


	//----- nvinfo : EIATTR_KPARAM_INFO
	.align		4
.L_286:
        /*0018*/ 	.byte	0x04, 0x17
        /*001a*/ 	.short	(.L_288 - .L_287)
.L_287:
        /*001c*/ 	.word	0x00000000
        /*0020*/ 	.short	0x0000
        /*0022*/ 	.short	0x0000
        /*0024*/ 	.byte	0x00, 0xf5, 0x21, 0x00


	//----- nvinfo : EIATTR_SPARSE_MMA_MASK
	.align		4
.L_288:
        /*0028*/ 	.byte	0x03, 0x50
        /*002a*/ 	.short	0x0000


	//----- nvinfo : EIATTR_MAXREG_COUNT
	.align		4
        /*002c*/ 	.byte	0x03, 0x1b
        /*002e*/ 	.short	0x00ff


	//----- nvinfo : EIATTR_MERCURY_ISA_VERSION
	.align		4
        /*0030*/ 	.byte	0x03, 0x5f
        /*0032*/ 	.short	0x0101


	//----- nvinfo : EIATTR_VRC_CTA_INIT_COUNT
	.align		4
        /*0034*/ 	.byte	0x02, 0x4a
	.zero		1
	.zero		1


	//----- nvinfo : EIATTR_EXIT_INSTR_OFFSETS
	.align		4
        /*0038*/ 	.byte	0x04, 0x1c
        /*003a*/ 	.short	(.L_290 - .L_289)


	//   ....[0]....
.L_289:
        /*003c*/ 	.word	0x00000070


	//----- nvinfo : EIATTR_CBANK_PARAM_SIZE
	.align		4
.L_290:
        /*0040*/ 	.byte	0x03, 0x19
        /*0042*/ 	.short	0x000a


	//----- nvinfo : EIATTR_PARAM_CBANK
	.align		4
        /*0044*/ 	.byte	0x04, 0x0a
        /*0046*/ 	.short	(.L_292 - .L_291)
	.align		4
.L_291:
        /*0048*/ 	.word	index@(.nv.constant0._Z7_htruncPf13__nv_bfloat16)
        /*004c*/ 	.short	0x0380
        /*004e*/ 	.short	0x000a


	//----- nvinfo : EIATTR_SW_WAR
	.align		4
.L_292:
        /*0050*/ 	.byte	0x04, 0x36
        /*0052*/ 	.short	(.L_294 - .L_293)
.L_293:
        /*0054*/ 	.word	0x00000008
.L_294:


//--------------------- .nv.info._Z6_hsqrtPf13__nv_bfloat16 --------------------------
	.section	.nv.info._Z6_hsqrtPf13__nv_bfloat16,"",@"SHT_CUDA_INFO"
	.sectionflags	@""
	.align	4


	//----- nvinfo : EIATTR_CUDA_API_VERSION
	.align		4
        /*0000*/ 	.byte	0x04, 0x37
        /*0002*/ 	.short	(.L_296 - .L_295)
.L_295:
        /*0004*/ 	.word	0x00000082


	//----- nvinfo : EIATTR_KPARAM_INFO
	.align		4
.L_296:
        /*0008*/ 	.byte	0x04, 0x17
        /*000a*/ 	.short	(.L_298 - .L_297)
.L_297:
        /*000c*/ 	.word	0x00000000
        /*0010*/ 	.short	0x0001
        /*0012*/ 	.short	0x0008
        /*0014*/ 	.byte	0x00, 0xf0, 0x09, 0x00


	//----- nvinfo : EIATTR_KPARAM_INFO
	.align		4
.L_298:
        /*0018*/ 	.byte	0x04, 0x17
        /*001a*/ 	.short	(.L_300 - .L_299)
.L_299:
        /*001c*/ 	.word	0x00000000
        /*0020*/ 	.short	0x0000
        /*0022*/ 	.short	0x0000
        /*0024*/ 	.byte	0x00, 0xf5, 0x21, 0x00


	//----- nvinfo : EIATTR_SPARSE_MMA_MASK
	.align		4
.L_300:
        /*0028*/ 	.byte	0x03, 0x50
        /*002a*/ 	.short	0x0000


	//----- nvinfo : EIATTR_MAXREG_COUNT
	.align		4
        /*002c*/ 	.byte	0x03, 0x1b
        /*002e*/ 	.short	0x00ff


	//----- nvinfo : EIATTR_MERCURY_ISA_VERSION
	.align		4
        /*0030*/ 	.byte	0x03, 0x5f
        /*0032*/ 	.short	0x0101


	//----- nvinfo : EIATTR_VRC_CTA_INIT_COUNT
	.align		4
        /*0034*/ 	.byte	0x02, 0x4a
	.zero		1
	.zero		1


	//----- nvinfo : EIATTR_EXIT_INSTR_OFFSETS
	.align		4
        /*0038*/ 	.byte	0x04, 0x1c
        /*003a*/ 	.short	(.L_302 - .L_301)


	//   ....[0]....
.L_301:
        /*003c*/ 	.word	0x000000c0


	//----- nvinfo : EIATTR_CBANK_PARAM_SIZE
	.align		4
.L_302:
        /*0040*/ 	.byte	0x03, 0x19
        /*0042*/ 	.short	0x000a


	//----- nvinfo : EIATTR_PARAM_CBANK
	.align		4
        /*0044*/ 	.byte	0x04, 0x0a
        /*0046*/ 	.short	(.L_304 - .L_303)
	.align		4
.L_303:
        /*0048*/ 	.word	index@(.nv.constant0._Z6_hsqrtPf13__nv_bfloat16)
        /*004c*/ 	.short	0x0380
        /*004e*/ 	.short	0x000a


	//----- nvinfo : EIATTR_SW_WAR
	.align		4
.L_304:
        /*0050*/ 	.byte	0x04, 0x36
        /*0052*/ 	.short	(.L_306 - .L_305)
.L_305:
        /*0054*/ 	.word	0x00000008
.L_306:


//--------------------- .nv.info._Z5_hsinPf13__nv_bfloat16 --------------------------
	.section	.nv.info._Z5_hsinPf13__nv_bfloat16,"",@"SHT_CUDA_INFO"
	.sectionflags	@""
	.align	4


	//----- nvinfo : EIATTR_CUDA_API_VERSION
	.align		4
        /*0000*/ 	.byte	0x04, 0x37
        /*0002*/ 	.short	(.L_308 - .L_307)
.L_307:
        /*0004*/ 	.word	0x00000082


	//----- nvinfo : EIATTR_KPARAM_INFO
	.align		4
.L_308:
        /*0008*/ 	.byte	0x04, 0x17
        /*000a*/ 	.short	(.L_310 - .L_309)
.L_309:
        /*000c*/ 	.word	0x00000000
        /*0010*/ 	.short	0x0001
        /*0012*/ 	.short	0x0008
        /*0014*/ 	.byte	0x00, 0xf0, 0x09, 0x00


	//----- nvinfo : EIATTR_KPARAM_INFO
	.align		4
.L_310:
        /*0018*/ 	.byte	0x04, 0x17
        /*001a*/ 	.short	(.L_312 - .L_311)
.L_311:
        /*001c*/ 	.word	0x00000000
        /*0020*/ 	.short	0x0000
        /*0022*/ 	.short	0x0000
        /*0024*/ 	.byte	0x00, 0xf5, 0x21, 0x00


	//----- nvinfo : EIATTR_SPARSE_MMA_MASK
	.align		4
.L_312:
        /*0028*/ 	.byte	0x03, 0x50
        /*002a*/ 	.short	0x0000


	//----- nvinfo : EIATTR_MAXREG_COUNT
	.align		4
        /*002c*/ 	.byte	0x03, 0x1b
        /*002e*/ 	.short	0x00ff


	//----- nvinfo : EIATTR_MERCURY_ISA_VERSION
	.align		4
        /*0030*/ 	.byte	0x03, 0x5f
        /*0032*/ 	.short	0x0101


	//----- nvinfo : EIATTR_VRC_CTA_INIT_COUNT
	.align		4
        /*0034*/ 	.byte	0x02, 0x4a
	.zero		1
	.zero		1


	//----- nvinfo : EIATTR_EXIT_INSTR_OFFSETS
	.align		4
        /*0038*/ 	.byte	0x04, 0x1c
        /*003a*/ 	.short	(.L_314 - .L_313)


	//   ....[0]....
.L_313:
        /*003c*/ 	.word	0x000007f0


	//----- nvinfo : EIATTR_CBANK_PARAM_SIZE
	.align		4
.L_314:
        /*0040*/ 	.byte	0x03, 0x19
        /*0042*/ 	.short	0x000a


	//----- nvinfo : EIATTR_PARAM_CBANK
	.align		4
        /*0044*/ 	.byte	0x04, 0x0a
        /*0046*/ 	.short	(.L_316 - .L_315)
	.align		4
.L_315:
        /*0048*/ 	.word	index@(.nv.constant0._Z5_hsinPf13__nv_bfloat16)
        /*004c*/ 	.short	0x0380
        /*004e*/ 	.short	0x000a


	//----- nvinfo : EIATTR_SW_WAR
	.align		4
.L_316:
        /*0050*/ 	.byte	0x04, 0x36
        /*0052*/ 	.short	(.L_318 - .L_317)
.L_317:
        /*0054*/ 	.word	0x00000008
.L_318:


//--------------------- .nv.info._Z7_hrsqrtPf13__nv_bfloat16 --------------------------
	.section	.nv.info._Z7_hrsqrtPf13__nv_bfloat16,"",@"SHT_CUDA_INFO"
	.sectionflags	@""
	.align	4


	//----- nvinfo : EIATTR_CUDA_API_VERSION
	.align		4
        /*0000*/ 	.byte	0x04, 0x37
        /*0002*/ 	.short	(.L_320 - .L_319)
.L_319:
        /*0004*/ 	.word	0x00000082


	//----- nvinfo : EIATTR_KPARAM_INFO
	.align		4
.L_320:
        /*0008*/ 	.byte	0x04, 0x17
        /*000a*/ 	.short	(.L_322 - .L_321)
.L_321:
        /*000c*/ 	.word	0x00000000
        /*0010*/ 	.short	0x0001
        /*0012*/ 	.short	0x0008
        /*0014*/ 	.byte	0x00, 0xf0, 0x09, 0x00


	//----- nvinfo : EIATTR_KPARAM_INFO
	.align		4
.L_322:
        /*0018*/ 	.byte	0x04, 0x17
        /*001a*/ 	.short	(.L_324 - .L_323)
.L_323:
        /*001c*/ 	.word	0x00000000
        /*0020*/ 	.short	0x0000
        /*0022*/ 	.short	0x0000
        /*0024*/ 	.byte	0x00, 0xf5, 0x21, 0x00


	//----- nvinfo : EIATTR_SPARSE_MMA_MASK
	.align		4
.L_324:
        /*0028*/ 	.byte	0x03, 0x50
        /*002a*/ 	.short	0x0000


	//----- nvinfo : EIATTR_MAXREG_COUNT
	.align		4
        /*002c*/ 	.byte	0x03, 0x1b
        /*002e*/ 	.short	0x00ff


	//----- nvinfo : EIATTR_MERCURY_ISA_VERSION
	.align		4
        /*0030*/ 	.byte	0x03, 0x5f
        /*0032*/ 	.short	0x0101


	//----- nvinfo : EIATTR_VRC_CTA_INIT_COUNT
	.align		4
        /*0034*/ 	.byte	0x02, 0x4a
	.zero		1
	.zero		1


	//----- nvinfo : EIATTR_EXIT_INSTR_OFFSETS
	.align		4
        /*0038*/ 	.byte	0x04, 0x1c
        /*003a*/ 	.short	(.L_326 - .L_325)


	//   ....[0]....
.L_325:
        /*003c*/ 	.word	0x000000c0


	//----- nvinfo : EIATTR_CBANK_PARAM_SIZE
	.align		4
.L_326:
        /*0040*/ 	.byte	0x03, 0x19
        /*0042*/ 	.short	0x000a


	//----- nvinfo : EIATTR_PARAM_CBANK
	.align		4
        /*0044*/ 	.byte	0x04, 0x0a
        /*0046*/ 	.short	(.L_328 - .L_327)
	.align		4
.L_327:
        /*0048*/ 	.word	index@(.nv.constant0._Z7_hrsqrtPf13__nv_bfloat16)
        /*004c*/ 	.short	0x0380
        /*004e*/ 	.short	0x000a


	//----- nvinfo : EIATTR_SW_WAR
	.align		4
.L_328:
        /*0050*/ 	.byte	0x04, 0x36
        /*0052*/ 	.short	(.L_330 - .L_329)
.L_329:
        /*0054*/ 	.word	0x00000008
.L_330:


//--------------------- .nv.info._Z6_hrintPf13__nv_bfloat16 --------------------------
	.section	.nv.info._Z6_hrintPf13__nv_bfloat16,"",@"SHT_CUDA_INFO"
	.sectionflags	@""
	.align	4


	//----- nvinfo : EIATTR_CUDA_API_VERSION
	.align		4
        /*0000*/ 	.byte	0x04, 0x37
        /*0002*/ 	.short	(.L_332 - .L_331)
.L_331:
        /*0004*/ 	.word	0x00000082


	//----- nvinfo : EIATTR_KPARAM_INFO
	.align		4
.L_332:
        /*0008*/ 	.byte	0x04, 0x17
        /*000a*/ 	.short	(.L_334 - .L_333)
.L_333:
        /*000c*/ 	.word	0x00000000
        /*0010*/ 	.short	0x0001
        /*0012*/ 	.short	0x0008
        /*0014*/ 	.byte	0x00, 0xf0, 0x09, 0x00


	//----- nvinfo : EIATTR_KPARAM_INFO
	.align		4
.L_334:
        /*0018*/ 	.byte	0x04, 0x17
        /*001a*/ 	.short	(.L_336 - .L_335)
.L_335:
        /*001c*/ 	.word	0x00000000
        /*0020*/ 	.short	0x0000
        /*0022*/ 	.short	0x0000
        /*0024*/ 	.byte	0x00, 0xf5, 0x21, 0x00


	//----- nvinfo : EIATTR_SPARSE_MMA_MASK
	.align		4
.L_336:
        /*0028*/ 	.byte	0x03, 0x50
        /*002a*/ 	.short	0x0000


	//----- nvinfo : EIATTR_MAXREG_COUNT
	.align		4
        /*002c*/ 	.byte	0x03, 0x1b
        /*002e*/ 	.short	0x00ff


	//----- nvinfo : EIATTR_MERCURY_ISA_VERSION
	.align		4
        /*0030*/ 	.byte	0x03, 0x5f
        /*0032*/ 	.short	0x0101


	//----- nvinfo : EIATTR_VRC_CTA_INIT_COUNT
	.align		4
        /*0034*/ 	.byte	0x02, 0x4a
	.zero		1
	.zero		1


	//----- nvinfo : EIATTR_EXIT_INSTR_OFFSETS
	.align		4
        /*0038*/ 	.byte	0x04, 0x1c
        /*003a*/ 	.short	(.L_338 - .L_337)


	//   ....[0]....
.L_337:
        /*003c*/ 	.word	0x00000070


	//----- nvinfo : EIATTR_CBANK_PARAM_SIZE
	.align		4
.L_338:
        /*0040*/ 	.byte	0x03, 0x19
        /*0042*/ 	.short	0x000a


	//----- nvinfo : EIATTR_PARAM_CBANK
	.align		4
        /*0044*/ 	.byte	0x04, 0x0a
        /*0046*/ 	.short	(.L_340 - .L_339)
	.align		4
.L_339:
        /*0048*/ 	.word	index@(.nv.constant0._Z6_hrintPf13__nv_bfloat16)
        /*004c*/ 	.short	0x0380
        /*004e*/ 	.short	0x000a


	//----- nvinfo : EIATTR_SW_WAR
	.align		4
.L_340:
        /*0050*/ 	.byte	0x04, 0x36
        /*0052*/ 	.short	(.L_342 - .L_341)
.L_341:
        /*0054*/ 	.word	0x00000008
.L_342:


//--------------------- .nv.info._Z5_hrcpPf13__nv_bfloat16 --------------------------
	.section	.nv.info._Z5_hrcpPf13__nv_bfloat16,"",@"SHT_CUDA_INFO"
	.sectionflags	@""
	.align	4


	//----- nvinfo : EIATTR_CUDA_API_VERSION
	.align		4
        /*0000*/ 	.byte	0x04, 0x37
        /*0002*/ 	.short	(.L_344 - .L_343)
.L_343:
        /*0004*/ 	.word	0x00000082


	//----- nvinfo : EIATTR_KPARAM_INFO
	.align		4
.L_344:
        /*0008*/ 	.byte	0x04, 0x17
        /*000a*/ 	.short	(.L_346 - .L_345)
.L_345:
        /*000c*/ 	.word	0x00000000
        /*0010*/ 	.short	0x0001
        /*0012*/ 	.short	0x0008
        /*0014*/ 	.byte	0x00, 0xf0, 0x09, 0x00


	//----- nvinfo : EIATTR_KPARAM_INFO
	.align		4
.L_346:
        /*0018*/ 	.byte	0x04, 0x17
        /*001a*/ 	.short	(.L_348 - .L_347)
.L_347:
        /*001c*/ 	.word	0x00000000
        /*0020*/ 	.short	0x0000
        /*0022*/ 	.short	0x0000
        /*0024*/ 	.byte	0x00, 0xf5, 0x21, 0x00


	//----- nvinfo : EIATTR_SPARSE_MMA_MASK
	.align		4
.L_348:
        /*0028*/ 	.byte	0x03, 0x50
        /*002a*/ 	.short	0x0000


	//----- nvinfo : EIATTR_MAXREG_COUNT
	.align		4
        /*002c*/ 	.byte	0x03, 0x1b
        /*002e*/ 	.short	0x00ff


	//----- nvinfo : EIATTR_MERCURY_ISA_VERSION
	.align		4
        /*0030*/ 	.byte	0x03, 0x5f
        /*0032*/ 	.short	0x0101


	//----- nvinfo : EIATTR_VRC_CTA_INIT_COUNT
	.align		4
        /*0034*/ 	.byte	0x02, 0x4a
	.zero		1
	.zero		1


	//----- nvinfo : EIATTR_EXIT_INSTR_OFFSETS
	.align		4
        /*0038*/ 	.byte	0x04, 0x1c
        /*003a*/ 	.short	(.L_350 - .L_349)


	//   ....[0]....
.L_349:
        /*003c*/ 	.word	0x00000100


	//----- nvinfo : EIATTR_CBANK_PARAM_SIZE
	.align		4
.L_350:
        /*0040*/ 	.byte	0x03, 0x19
        /*0042*/ 	.short	0x000a


	//----- nvinfo : EIATTR_PARAM_CBANK
	.align		4
        /*0044*/ 	.byte	0x04, 0x0a
        /*0046*/ 	.short	(.L_352 - .L_351)
	.align		4
.L_351:
        /*0048*/ 	.word	index@(.nv.constant0._Z5_hrcpPf13__nv_bfloat16)
        /*004c*/ 	.short	0x0380
        /*004e*/ 	.short	0x000a


	//----- nvinfo : EIATTR_SW_WAR
	.align		4
.L_352:
        /*0050*/ 	.byte	0x04, 0x36
        /*0052*/ 	.short	(.L_354 - .L_353)
.L_353:
        /*0054*/ 	.word	0x00000008
.L_354:


//--------------------- .nv.info._Z6_hlog2Pf13__nv_bfloat16 --------------------------
	.section	.nv.info._Z6_hlog2Pf13__nv_bfloat16,"",@"SHT_CUDA_INFO"
	.sectionflags	@""
	.align	4


	//----- nvinfo : EIATTR_CUDA_API_VERSION
	.align		4
        /*0000*/ 	.byte	0x04, 0x37
        /*0002*/ 	.short	(.L_356 - .L_355)
.L_355:
        /*0004*/ 	.word	0x00000082


	//----- nvinfo : EIATTR_KPARAM_INFO
	.align		4
.L_356:
        /*0008*/ 	.byte	0x04, 0x17
        /*000a*/ 	.short	(.L_358 - .L_357)
.L_357:
        /*000c*/ 	.word	0x00000000
        /*0010*/ 	.short	0x0001
        /*0012*/ 	.short	0x0008
        /*0014*/ 	.byte	0x00, 0xf0, 0x09, 0x00


	//----- nvinfo : EIATTR_KPARAM_INFO
	.align		4
.L_358:
        /*0018*/ 	.byte	0x04, 0x17
        /*001a*/ 	.short	(.L_360 - .L_359)
.L_359:
        /*001c*/ 	.word	0x00000000
        /*0020*/ 	.short	0x0000
        /*0022*/ 	.short	0x0000
        /*0024*/ 	.byte	0x00, 0xf5, 0x21, 0x00


	//----- nvinfo : EIATTR_SPARSE_MMA_MASK
	.align		4
.L_360:
        /*0028*/ 	.byte	0x03, 0x50
        /*002a*/ 	.short	0x0000


	//----- nvinfo : EIATTR_MAXREG_COUNT
	.align		4
        /*002c*/ 	.byte	0x03, 0x1b
        /*002e*/ 	.short	0x00ff


	//----- nvinfo : EIATTR_MERCURY_ISA_VERSION
	.align		4
        /*0030*/ 	.byte	0x03, 0x5f
        /*0032*/ 	.short	0x0101


	//----- nvinfo : EIATTR_VRC_CTA_INIT_COUNT
	.align		4
        /*0034*/ 	.byte	0x02, 0x4a
	.zero		1
	.zero		1


	//----- nvinfo : EIATTR_EXIT_INSTR_OFFSETS
	.align		4
        /*0038*/ 	.byte	0x04, 0x1c
        /*003a*/ 	.short	(.L_362 - .L_361)


	//   ....[0]....
.L_361:
        /*003c*/ 	.word	0x000000c0


	//----- nvinfo : EIATTR_CBANK_PARAM_SIZE
	.align		4
.L_362:
        /*0040*/ 	.byte	0x03, 0x19
        /*0042*/ 	.short	0x000a


	//----- nvinfo : EIATTR_PARAM_CBANK
	.align		4
        /*0044*/ 	.byte	0x04, 0x0a
        /*0046*/ 	.short	(.L_364 - .L_363)
	.align		4
.L_363:
        /*0048*/ 	.word	index@(.nv.constant0._Z6_hlog2Pf13__nv_bfloat16)
        /*004c*/ 	.short	0x0380
        /*004e*/ 	.short	0x000a


	//----- nvinfo : EIATTR_SW_WAR
	.align		4
.L_364:
        /*0050*/ 	.byte	0x04, 0x36
        /*0052*/ 	.short	(.L_366 - .L_365)
.L_365:
        /*0054*/ 	.word	0x00000008
.L_366:


//--------------------- .nv.info._Z7_hlog10Pf13__nv_bfloat16 --------------------------
	.section	.nv.info._Z7_hlog10Pf13__nv_bfloat16,"",@"SHT_CUDA_INFO"
	.sectionflags	@""
	.align	4


	//----- nvinfo : EIATTR_CUDA_API_VERSION
	.align		4
        /*0000*/ 	.byte	0x04, 0x37
        /*0002*/ 	.short	(.L_368 - .L_367)
.L_367:
        /*0004*/ 	.word	0x00000082


	//----- nvinfo : EIATTR_KPARAM_INFO
	.align		4
.L_368:
        /*0008*/ 	.byte	0x04, 0x17
        /*000a*/ 	.short	(.L_370 - .L_369)
.L_369:
        /*000c*/ 	.word	0x00000000
        /*0010*/ 	.short	0x0001
        /*0012*/ 	.short	0x0008
        /*0014*/ 	.byte	0x00, 0xf0, 0x09, 0x00


	//----- nvinfo : EIATTR_KPARAM_INFO
	.align		4
.L_370:
        /*0018*/ 	.byte	0x04, 0x17
        /*001a*/ 	.short	(.L_372 - .L_371)
.L_371:
        /*001c*/ 	.word	0x00000000
        /*0020*/ 	.short	0x0000
        /*0022*/ 	.short	0x0000
        /*0024*/ 	.byte	0x00, 0xf5, 0x21, 0x00


	//----- nvinfo : EIATTR_SPARSE_MMA_MASK
	.align		4
.L_372:
        /*0028*/ 	.byte	0x03, 0x50
        /*002a*/ 	.short	0x0000


	//----- nvinfo : EIATTR_MAXREG_COUNT
	.align		4
        /*002c*/ 	.byte	0x03, 0x1b
        /*002e*/ 	.short	0x00ff


	//----- nvinfo : EIATTR_MERCURY_ISA_VERSION
	.align		4
        /*0030*/ 	.byte	0x03, 0x5f
        /*0032*/ 	.short	0x0101


	//----- nvinfo : EIATTR_VRC_CTA_INIT_COUNT
	.align		4
        /*0034*/ 	.byte	0x02, 0x4a
	.zero		1
	.zero		1


	//----- nvinfo : EIATTR_EXIT_INSTR_OFFSETS
	.align		4
        /*0038*/ 	.byte	0x04, 0x1c
        /*003a*/ 	.short	(.L_374 - .L_373)


	//   ....[0]....
.L_373:
        /*003c*/ 	.word	0x000000d0


	//----- nvinfo : EIATTR_CBANK_PARAM_SIZE
	.align		4
.L_374:
        /*0040*/ 	.byte	0x03, 0x19
        /*0042*/ 	.short	0x000a


	//----- nvinfo : EIATTR_PARAM_CBANK
	.align		4
        /*0044*/ 	.byte	0x04, 0x0a
        /*0046*/ 	.short	(.L_376 - .L_375)
	.align		4
.L_375:
        /*0048*/ 	.word	index@(.nv.constant0._Z7_hlog10Pf13__nv_bfloat16)
        /*004c*/ 	.short	0x0380
        /*004e*/ 	.short	0x000a


	//----- nvinfo : EIATTR_SW_WAR
	.align		4
.L_376:
        /*0050*/ 	.byte	0x04, 0x36
        /*0052*/ 	.short	(.L_378 - .L_377)
.L_377:
        /*0054*/ 	.word	0x00000008
.L_378:


//--------------------- .nv.info._Z5_hlogPf13__nv_bfloat16 --------------------------
	.section	.nv.info._Z5_hlogPf13__nv_bfloat16,"",@"SHT_CUDA_INFO"
	.sectionflags	@""
	.align	4


	//----- nvinfo : EIATTR_CUDA_API_VERSION
	.align		4
        /*0000*/ 	.byte	0x04, 0x37
        /*0002*/ 	.short	(.L_380 - .L_379)
.L_379:
        /*0004*/ 	.word	0x00000082


	//----- nvinfo : EIATTR_KPARAM_INFO
	.align		4
.L_380:
        /*0008*/ 	.byte	0x04, 0x17
        /*000a*/ 	.short	(.L_382 - .L_381)
.L_381:
        /*000c*/ 	.word	0x00000000
        /*0010*/ 	.short	0x0001
        /*0012*/ 	.short	0x0008
        /*0014*/ 	.byte	0x00, 0xf0, 0x09, 0x00


	//----- nvinfo : EIATTR_KPARAM_INFO
	.align		4
.L_382:
        /*0018*/ 	.byte	0x04, 0x17
        /*001a*/ 	.short	(.L_384 - .L_383)
.L_383:
        /*001c*/ 	.word	0x00000000
        /*0020*/ 	.short	0x0000
        /*0022*/ 	.short	0x0000
        /*0024*/ 	.byte	0x00, 0xf5, 0x21, 0x00


	//----- nvinfo : EIATTR_SPARSE_MMA_MASK
	.align		4
.L_384:
        /*0028*/ 	.byte	0x03, 0x50
        /*002a*/ 	.short	0x0000


	//----- nvinfo : EIATTR_MAXREG_COUNT
	.align		4
        /*002c*/ 	.byte	0x03, 0x1b
        /*002e*/ 	.short	0x00ff


	//----- nvinfo : EIATTR_MERCURY_ISA_VERSION
	.align		4
        /*0030*/ 	.byte	0x03, 0x5f
        /*0032*/ 	.short	0x0101


	//----- nvinfo : EIATTR_VRC_CTA_INIT_COUNT
	.align		4
        /*0034*/ 	.byte	0x02, 0x4a
	.zero		1
	.zero		1


	//----- nvinfo : EIATTR_EXIT_INSTR_OFFSETS
	.align		4
        /*0038*/ 	.byte	0x04, 0x1c
        /*003a*/ 	.short	(.L_386 - .L_385)


	//   ....[0]....
.L_385:
        /*003c*/ 	.word	0x000000d0


	//----- nvinfo : EIATTR_CBANK_PARAM_SIZE
	.align		4
.L_386:
        /*0040*/ 	.byte	0x03, 0x19
        /*0042*/ 	.short	0x000a


	//----- nvinfo : EIATTR_PARAM_CBANK
	.align		4
        /*0044*/ 	.byte	0x04, 0x0a
        /*0046*/ 	.short	(.L_388 - .L_387)
	.align		4
.L_387:
        /*0048*/ 	.word	index@(.nv.constant0._Z5_hlogPf13__nv_bfloat16)
        /*004c*/ 	.short	0x0380
        /*004e*/ 	.short	0x000a


	//----- nvinfo : EIATTR_SW_WAR
	.align		4
.L_388:
        /*0050*/ 	.byte	0x04, 0x36
        /*0052*/ 	.short	(.L_390 - .L_389)
.L_389:
        /*0054*/ 	.word	0x00000008
.L_390:


//--------------------- .nv.info._Z7_hfloorPf13__nv_bfloat16 --------------------------
	.section	.nv.info._Z7_hfloorPf13__nv_bfloat16,"",@"SHT_CUDA_INFO"
	.sectionflags	@""
	.align	4


	//----- nvinfo : EIATTR_CUDA_API_VERSION
	.align		4
        /*0000*/ 	.byte	0x04, 0x37
        /*0002*/ 	.short	(.L_392 - .L_391)
.L_391:
        /*0004*/ 	.word	0x00000082


	//----- nvinfo : EIATTR_KPARAM_INFO
	.align		4
.L_392:
        /*0008*/ 	.byte	0x04, 0x17
        /*000a*/ 	.short	(.L_394 - .L_393)
.L_393:
        /*000c*/ 	.word	0x00000000
        /*0010*/ 	.short	0x0001
        /*0012*/ 	.short	0x0008
        /*0014*/ 	.byte	0x00, 0xf0, 0x09, 0x00


	//----- nvinfo : EIATTR_KPARAM_INFO
	.align		4
.L_394:
        /*0018*/ 	.byte	0x04, 0x17
        /*001a*/ 	.short	(.L_396 - .L_395)
.L_395:
        /*001c*/ 	.word	0x00000000
        /*0020*/ 	.short	0x0000
        /*0022*/ 	.short	0x0000
        /*0024*/ 	.byte	0x00, 0xf5, 0x21, 0x00


	//----- nvinfo : EIATTR_SPARSE_MMA_MASK
	.align		4
.L_396:
        /*0028*/ 	.byte	0x03, 0x50
        /*002a*/ 	.short	0x0000


	//----- nvinfo : EIATTR_MAXREG_COUNT
	.align		4
        /*002c*/ 	.byte	0x03, 0x1b
        /*002e*/ 	.short	0x00ff


	//----- nvinfo : EIATTR_MERCURY_ISA_VERSION
	.align		4
        /*0030*/ 	.byte	0x03, 0x5f
        /*0032*/ 	.short	0x0101


	//----- nvinfo : EIATTR_VRC_CTA_INIT_COUNT
	.align		4
        /*0034*/ 	.byte	0x02, 0x4a
	.zero		1
	.zero		1


	//----- nvinfo : EIATTR_EXIT_INSTR_OFFSETS
	.align		4
        /*0038*/ 	.byte	0x04, 0x1c
        /*003a*/ 	.short	(.L_398 - .L_397)


	//   ....[0]....
.L_397:
        /*003c*/ 	.word	0x00000070


	//----- nvinfo : EIATTR_CBANK_PARAM_SIZE
	.align		4
.L_398:
        /*0040*/ 	.byte	0x03, 0x19
        /*0042*/ 	.short	0x000a


	//----- nvinfo : EIATTR_PARAM_CBANK
	.align		4
        /*0044*/ 	.byte	0x04, 0x0a
        /*0046*/ 	.short	(.L_400 - .L_399)
	.align		4
.L_399:
        /*0048*/ 	.word	index@(.nv.constant0._Z7_hfloorPf13__nv_bfloat16)
        /*004c*/ 	.short	0x0380
        /*004e*/ 	.short	0x000a


	//----- nvinfo : EIATTR_SW_WAR
	.align		4
.L_400:
        /*0050*/ 	.byte	0x04, 0x36
        /*0052*/ 	.short	(.L_402 - .L_401)
.L_401:
        /*0054*/ 	.word	0x00000008
.L_402:


//--------------------- .nv.info._Z6_hexp2Pf13__nv_bfloat16 --------------------------
	.section	.nv.info._Z6_hexp2Pf13__nv_bfloat16,"",@"SHT_CUDA_INFO"
	.sectionflags	@""
	.align	4


	//----- nvinfo : EIATTR_CUDA_API_VERSION
	.align		4
        /*0000*/ 	.byte	0x04, 0x37
        /*0002*/ 	.short	(.L_404 - .L_403)
.L_403:
        /*0004*/ 	.word	0x00000082


	//----- nvinfo : EIATTR_KPARAM_INFO
	.align		4
.L_404:
        /*0008*/ 	.byte	0x04, 0x17
        /*000a*/ 	.short	(.L_406 - .L_405)
.L_405:
        /*000c*/ 	.word	0x00000000
        /*0010*/ 	.short	0x0001
        /*0012*/ 	.short	0x0008
        /*0014*/ 	.byte	0x00, 0xf0, 0x09, 0x00


	//----- nvinfo : EIATTR_KPARAM_INFO
	.align		4
.L_406:
        /*0018*/ 	.byte	0x04, 0x17
        /*001a*/ 	.short	(.L_408 - .L_407)
.L_407:
        /*001c*/ 	.word	0x00000000
        /*0020*/ 	.short	0x0000
        /*0022*/ 	.short	0x0000
        /*0024*/ 	.byte	0x00, 0xf5, 0x21, 0x00


	//----- nvinfo : EIATTR_SPARSE_MMA_MASK
	.align		4
.L_408:
        /*0028*/ 	.byte	0x03, 0x50
        /*002a*/ 	.short	0x0000


	//----- nvinfo : EIATTR_MAXREG_COUNT
	.align		4
        /*002c*/ 	.byte	0x03, 0x1b
        /*002e*/ 	.short	0x00ff


	//----- nvinfo : EIATTR_MERCURY_ISA_VERSION
	.align		4
        /*0030*/ 	.byte	0x03, 0x5f
        /*0032*/ 	.short	0x0101


	//----- nvinfo : EIATTR_VRC_CTA_INIT_COUNT
	.align		4
        /*0034*/ 	.byte	0x02, 0x4a
	.zero		1
	.zero		1


	//----- nvinfo : EIATTR_EXIT_INSTR_OFFSETS
	.align		4
        /*0038*/ 	.byte	0x04, 0x1c
        /*003a*/ 	.short	(.L_410 - .L_409)


	//   ....[0]....
.L_409:
        /*003c*/ 	.word	0x000000c0


	//----- nvinfo : EIATTR_CBANK_PARAM_SIZE
	.align		4
.L_410:
        /*0040*/ 	.byte	0x03, 0x19
        /*0042*/ 	.short	0x000a


	//----- nvinfo : EIATTR_PARAM_CBANK
	.align		4
        /*0044*/ 	.byte	0x04, 0x0a
        /*0046*/ 	.short	(.L_412 - .L_411)
	.align		4
.L_411:
        /*0048*/ 	.word	index@(.nv.constant0._Z6_hexp2Pf13__nv_bfloat16)
        /*004c*/ 	.short	0x0380
        /*004e*/ 	.short	0x000a


	//----- nvinfo : EIATTR_SW_WAR
	.align		4
.L_412:
        /*0050*/ 	.byte	0x04, 0x36
        /*0052*/ 	.short	(.L_414 - .L_413)
.L_413:
        /*0054*/ 	.word	0x00000008
.L_414:


//--------------------- .nv.info._Z7_hexp10Pf13__nv_bfloat16 --------------------------
	.section	.nv.info._Z7_hexp10Pf13__nv_bfloat16,"",@"SHT_CUDA_INFO"
	.sectionflags	@""
	.align	4


	//----- nvinfo : EIATTR_CUDA_API_VERSION
	.align		4
        /*0000*/ 	.byte	0x04, 0x37
        /*0002*/ 	.short	(.L_416 - .L_415)
.L_415:
        /*0004*/ 	.word	0x00000082


	//----- nvinfo : EIATTR_KPARAM_INFO
	.align		4
.L_416:
        /*0008*/ 	.byte	0x04, 0x17
        /*000a*/ 	.short	(.L_418 - .L_417)
.L_417:
        /*000c*/ 	.word	0x00000000
        /*0010*/ 	.short	0x0001
        /*0012*/ 	.short	0x0008
        /*0014*/ 	.byte	0x00, 0xf0, 0x09, 0x00


	//----- nvinfo : EIATTR_KPARAM_INFO
	.align		4
.L_418:
        /*0018*/ 	.byte	0x04, 0x17
        /*001a*/ 	.short	(.L_420 - .L_419)
.L_419:
        /*001c*/ 	.word	0x00000000
        /*0020*/ 	.short	0x0000
        /*0022*/ 	.short	0x0000
        /*0024*/ 	.byte	0x00, 0xf5, 0x21, 0x00


	//----- nvinfo : EIATTR_SPARSE_MMA_MASK
	.align		4
.L_420:
        /*0028*/ 	.byte	0x03, 0x50
        /*002a*/ 	.short	0x0000


	//----- nvinfo : EIATTR_MAXREG_COUNT
	.align		4
        /*002c*/ 	.byte	0x03, 0x1b
        /*002e*/ 	.short	0x00ff


	//----- nvinfo : EIATTR_MERCURY_ISA_VERSION
	.align		4
        /*0030*/ 	.byte	0x03, 0x5f
        /*0032*/ 	.short	0x0101


	//----- nvinfo : EIATTR_VRC_CTA_INIT_COUNT
	.align		4
        /*0034*/ 	.byte	0x02, 0x4a
	.zero		1
	.zero		1


	//----- nvinfo : EIATTR_EXIT_INSTR_OFFSETS
	.align		4
        /*0038*/ 	.byte	0x04, 0x1c
        /*003a*/ 	.short	(.L_422 - .L_421)


	//   ....[0]....
.L_421:
        /*003c*/ 	.word	0x00000110


	//----- nvinfo : EIATTR_CBANK_PARAM_SIZE
	.align		4
.L_422:
        /*0040*/ 	.byte	0x03, 0x19
        /*0042*/ 	.short	0x000a


	//----- nvinfo : EIATTR_PARAM_CBANK
	.align		4
        /*0044*/ 	.byte	0x04, 0x0a
        /*0046*/ 	.short	(.L_424 - .L_423)
	.align		4
.L_423:
        /*0048*/ 	.word	index@(.nv.constant0._Z7_hexp10Pf13__nv_bfloat16)
        /*004c*/ 	.short	0x0380
        /*004e*/ 	.short	0x000a


	//----- nvinfo : EIATTR_SW_WAR
	.align		4
.L_424:
        /*0050*/ 	.byte	0x04, 0x36
        /*0052*/ 	.short	(.L_426 - .L_425)
.L_425:
        /*0054*/ 	.word	0x00000008
.L_426:


//--------------------- .nv.info._Z5_hexpPf13__nv_bfloat16 --------------------------
	.section	.nv.info._Z5_hexpPf13__nv_bfloat16,"",@"SHT_CUDA_INFO"
	.sectionflags	@""
	.align	4


	//----- nvinfo : EIATTR_CUDA_API_VERSION
	.align		4
        /*0000*/ 	.byte	0x04, 0x37
        /*0002*/ 	.short	(.L_428 - .L_427)
.L_427:
        /*0004*/ 	.word	0x00000082


	//----- nvinfo : EIATTR_KPARAM_INFO
	.align		4
.L_428:
        /*0008*/ 	.byte	0x04, 0x17
        /*000a*/ 	.short	(.L_430 - .L_429)
.L_429:
        /*000c*/ 	.word	0x00000000
        /*0010*/ 	.short	0x0001
        /*0012*/ 	.short	0x0008
        /*0014*/ 	.byte	0x00, 0xf0, 0x09, 0x00


	//----- nvinfo : EIATTR_KPARAM_INFO
	.align		4
.L_430:
        /*0018*/ 	.byte	0x04, 0x17
        /*001a*/ 	.short	(.L_432 - .L_431)
.L_431:
        /*001c*/ 	.word	0x00000000
        /*0020*/ 	.short	0x0000
        /*0022*/ 	.short	0x0000
        /*0024*/ 	.byte	0x00, 0xf5, 0x21, 0x00


	//----- nvinfo : EIATTR_SPARSE_MMA_MASK
	.align		4
.L_432:
        /*0028*/ 	.byte	0x03, 0x50
        /*002a*/ 	.short	0x0000


	//----- nvinfo : EIATTR_MAXREG_COUNT
	.align		4
        /*002c*/ 	.byte	0x03, 0x1b
        /*002e*/ 	.short	0x00ff


	//----- nvinfo : EIATTR_MERCURY_ISA_VERSION
	.align		4
        /*0030*/ 	.byte	0x03, 0x5f
        /*0032*/ 	.short	0x0101


	//----- nvinfo : EIATTR_VRC_CTA_INIT_COUNT
	.align		4
        /*0034*/ 	.byte	0x02, 0x4a
	.zero		1
	.zero		1


	//----- nvinfo : EIATTR_EXIT_INSTR_OFFSETS
	.align		4
        /*0038*/ 	.byte	0x04, 0x1c
        /*003a*/ 	.short	(.L_434 - .L_433)


	//   ....[0]....
.L_433:
        /*003c*/ 	.word	0x000000d0


	//----- nvinfo : EIATTR_CBANK_PARAM_SIZE
	.align		4
.L_434:
        /*0040*/ 	.byte	0x03, 0x19
        /*0042*/ 	.short	0x000a


	//----- nvinfo : EIATTR_PARAM_CBANK
	.align		4
        /*0044*/ 	.byte	0x04, 0x0a
        /*0046*/ 	.short	(.L_436 - .L_435)
	.align		4
.L_435:
        /*0048*/ 	.word	index@(.nv.constant0._Z5_hexpPf13__nv_bfloat16)
        /*004c*/ 	.short	0x0380
        /*004e*/ 	.short	0x000a


	//----- nvinfo : EIATTR_SW_WAR
	.align		4
.L_436:
        /*0050*/ 	.byte	0x04, 0x36
        /*0052*/ 	.short	(.L_438 - .L_437)
.L_437:
        /*0054*/ 	.word	0x00000008
.L_438:


//--------------------- .nv.info._Z5_hcosPf13__nv_bfloat16 --------------------------
	.section	.nv.info._Z5_hcosPf13__nv_bfloat16,"",@"SHT_CUDA_INFO"
	.sectionflags	@""
	.align	4


	//----- nvinfo : EIATTR_CUDA_API_VERSION
	.align		4
        /*0000*/ 	.byte	0x04, 0x37
        /*0002*/ 	.short	(.L_440 - .L_439)
.L_439:
        /*0004*/ 	.word	0x00000082


	//----- nvinfo : EIATTR_KPARAM_INFO
	.align		4
.L_440:
        /*0008*/ 	.byte	0x04, 0x17
        /*000a*/ 	.short	(.L_442 - .L_441)
.L_441:
        /*000c*/ 	.word	0x00000000
        /*0010*/ 	.short	0x0001
        /*0012*/ 	.short	0x0008
        /*0014*/ 	.byte	0x00, 0xf0, 0x09, 0x00


	//----- nvinfo : EIATTR_KPARAM_INFO
	.align		4
.L_442:
        /*0018*/ 	.byte	0x04, 0x17
        /*001a*/ 	.short	(.L_444 - .L_443)
.L_443:
        /*001c*/ 	.word	0x00000000
        /*0020*/ 	.short	0x0000
        /*0022*/ 	.short	0x0000
        /*0024*/ 	.byte	0x00, 0xf5, 0x21, 0x00


	//----- nvinfo : EIATTR_SPARSE_MMA_MASK
	.align		4
.L_444:
        /*0028*/ 	.byte	0x03, 0x50
        /*002a*/ 	.short	0x0000


	//----- nvinfo : EIATTR_MAXREG_COUNT
	.align		4
        /*002c*/ 	.byte	0x03, 0x1b
        /*002e*/ 	.short	0x00ff


	//----- nvinfo : EIATTR_MERCURY_ISA_VERSION
	.align		4
        /*0030*/ 	.byte	0x03, 0x5f
        /*0032*/ 	.short	0x0101


	//----- nvinfo : EIATTR_VRC_CTA_INIT_COUNT
	.align		4
        /*0034*/ 	.byte	0x02, 0x4a
	.zero		1
	.zero		1


	//----- nvinfo : EIATTR_EXIT_INSTR_OFFSETS
	.align		4
        /*0038*/ 	.byte	0x04, 0x1c
        /*003a*/ 	.short	(.L_446 - .L_445)


	//   ....[0]....
.L_445:
        /*003c*/ 	.word	0x00000800


	//----- nvinfo : EIATTR_CBANK_PARAM_SIZE
	.align		4
.L_446:
        /*0040*/ 	.byte	0x03, 0x19
        /*0042*/ 	.short	0x000a


	//----- nvinfo : EIATTR_PARAM_CBANK
	.align		4
        /*0044*/ 	.byte	0x04, 0x0a
        /*0046*/ 	.short	(.L_448 - .L_447)
	.align		4
.L_447:
        /*0048*/ 	.word	index@(.nv.constant0._Z5_hcosPf13__nv_bfloat16)
        /*004c*/ 	.short	0x0380
        /*004e*/ 	.short	0x000a


	//----- nvinfo : EIATTR_SW_WAR
	.align		4
.L_448:
        /*0050*/ 	.byte	0x04, 0x36
        /*0052*/ 	.short	(.L_450 - .L_449)
.L_449:
        /*0054*/ 	.word	0x00000008
.L_450:


//--------------------- .nv.info._Z6_hceilPf13__nv_bfloat16 --------------------------
	.section	.nv.info._Z6_hceilPf13__nv_bfloat16,"",@"SHT_CUDA_INFO"
	.sectionflags	@""
	.align	4


	//----- nvinfo : EIATTR_CUDA_API_VERSION
	.align		4
        /*0000*/ 	.byte	0x04, 0x37
        /*0002*/ 	.short	(.L_452 - .L_451)
.L_451:
        /*0004*/ 	.word	0x00000082


	//----- nvinfo : EIATTR_KPARAM_INFO
	.align		4
.L_452:
        /*0008*/ 	.byte	0x04, 0x17
        /*000a*/ 	.short	(.L_454 - .L_453)
.L_453:
        /*000c*/ 	.word	0x00000000
        /*0010*/ 	.short	0x0001
        /*0012*/ 	.short	0x0008
        /*0014*/ 	.byte	0x00, 0xf0, 0x09, 0x00


	//----- nvinfo : EIATTR_KPARAM_INFO
	.align		4
.L_454:
        /*0018*/ 	.byte	0x04, 0x17
        /*001a*/ 	.short	(.L_456 - .L_455)
.L_455:
        /*001c*/ 	.word	0x00000000
        /*0020*/ 	.short	0x0000
        /*0022*/ 	.short	0x0000
        /*0024*/ 	.byte	0x00, 0xf5, 0x21, 0x00


	//----- nvinfo : EIATTR_SPARSE_MMA_MASK
	.align		4
.L_456:
        /*0028*/ 	.byte	0x03, 0x50
        /*002a*/ 	.short	0x0000


	//----- nvinfo : EIATTR_MAXREG_COUNT
	.align		4
        /*002c*/ 	.byte	0x03, 0x1b
        /*002e*/ 	.short	0x00ff


	//----- nvinfo : EIATTR_MERCURY_ISA_VERSION
	.align		4
        /*0030*/ 	.byte	0x03, 0x5f
        /*0032*/ 	.short	0x0101


	//----- nvinfo : EIATTR_VRC_CTA_INIT_COUNT
	.align		4
        /*0034*/ 	.byte	0x02, 0x4a
	.zero		1
	.zero		1


	//----- nvinfo : EIATTR_EXIT_INSTR_OFFSETS
	.align		4
        /*0038*/ 	.byte	0x04, 0x1c
        /*003a*/ 	.short	(.L_458 - .L_457)


	//   ....[0]....
.L_457:
        /*003c*/ 	.word	0x00000070


	//----- nvinfo : EIATTR_CBANK_PARAM_SIZE
	.align		4
.L_458:
        /*0040*/ 	.byte	0x03, 0x19
        /*0042*/ 	.short	0x000a


	//----- nvinfo : EIATTR_PARAM_CBANK
	.align		4
        /*0044*/ 	.byte	0x04, 0x0a
        /*0046*/ 	.short	(.L_460 - .L_459)
	.align		4
.L_459:
        /*0048*/ 	.word	index@(.nv.constant0._Z6_hceilPf13__nv_bfloat16)
        /*004c*/ 	.short	0x0380
        /*004e*/ 	.short	0x000a


	//----- nvinfo : EIATTR_SW_WAR
	.align		4
.L_460:
        /*0050*/ 	.byte	0x04, 0x36
        /*0052*/ 	.short	(.L_462 - .L_461)
.L_461:
        /*0054*/ 	.word	0x00000008
.L_462:


//--------------------- .nv.info._Z4hneuPb13__nv_bfloat16S0_ --------------------------
	.section	.nv.info._Z4hneuPb13__nv_bfloat16S0_,"",@"SHT_CUDA_INFO"
	.sectionflags	@""
	.align	4


	//----- nvinfo : EIATTR_CUDA_API_VERSION
	.align		4
        /*0000*/ 	.byte	0x04, 0x37
        /*0002*/ 	.short	(.L_464 - .L_463)
.L_463:
        /*0004*/ 	.word	0x00000082


	//----- nvinfo : EIATTR_KPARAM_INFO
	.align		4
.L_464:
        /*0008*/ 	.byte	0x04, 0x17
        /*000a*/ 	.short	(.L_466 - .L_465)
.L_465:
        /*000c*/ 	.word	0x00000000
        /*0010*/ 	.short	0x0002
        /*0012*/ 	.short	0x000a
        /*0014*/ 	.byte	0x00, 0xf0, 0x09, 0x00


	//----- nvinfo : EIATTR_KPARAM_INFO
	.align		4
.L_466:
        /*0018*/ 	.byte	0x04, 0x17
        /*001a*/ 	.short	(.L_468 - .L_467)
.L_467:
        /*001c*/ 	.word	0x00000000
        /*0020*/ 	.short	0x0001
        /*0022*/ 	.short	0x0008
        /*0024*/ 	.byte	0x00, 0xf0, 0x09, 0x00


	//----- nvinfo : EIATTR_KPARAM_INFO
	.align		4
.L_468:
        /*0028*/ 	.byte	0x04, 0x17
        /*002a*/ 	.short	(.L_470 - .L_469)
.L_469:
        /*002c*/ 	.word	0x00000000
        /*0030*/ 	.short	0x0000
        /*0032*/ 	.short	0x0000
        /*0034*/ 	.byte	0x00, 0xf5, 0x21, 0x00


	//----- nvinfo : EIATTR_SPARSE_MMA_MASK
	.align		4
.L_470:
        /*0038*/ 	.byte	0x03, 0x50
        /*003a*/ 	.short	0x0000


	//----- nvinfo : EIATTR_MAXREG_COUNT
	.align		4
        /*003c*/ 	.byte	0x03, 0x1b
        /*003e*/ 	.short	0x00ff


	//----- nvinfo : EIATTR_MERCURY_ISA_VERSION
	.align		4
        /*0040*/ 	.byte	0x03, 0x5f
        /*0042*/ 	.short	0x0101


	//----- nvinfo : EIATTR_VRC_CTA_INIT_COUNT
	.align		4
        /*0044*/ 	.byte	0x02, 0x4a
	.zero		1
	.zero		1


	//----- nvinfo : EIATTR_EXIT_INSTR_OFFSETS
	.align		4
        /*0048*/ 	.byte	0x04, 0x1c
        /*004a*/ 	.short	(.L_472 - .L_471)


	//   ....[0]....
.L_471:
        /*004c*/ 	.word	0x00000070


	//----- nvinfo : EIATTR_CBANK_PARAM_SIZE
	.align		4
.L_472:
        /*0050*/ 	.byte	0x03, 0x19
        /*0052*/ 	.short	0x000c


	//----- nvinfo : EIATTR_PARAM_CBANK
	.align		4
        /*0054*/ 	.byte	0x04, 0x0a
        /*0056*/ 	.short	(.L_474 - .L_473)
	.align		4
.L_473:
        /*0058*/ 	.word	index@(.nv.constant0._Z4hneuPb13__nv_bfloat16S0_)
        /*005c*/ 	.short	0x0380
        /*005e*/ 	.short	0x000c


	//----- nvinfo : EIATTR_SW_WAR
	.align		4
.L_474:
        /*0060*/ 	.byte	0x04, 0x36
        /*0062*/ 	.short	(.L_476 - .L_475)
.L_475:
        /*0064*/ 	.word	0x00000008
.L_476:


//--------------------- .nv.info._Z3hnePb13__nv_bfloat16S0_ --------------------------
	.section	.nv.info._Z3hnePb13__nv_bfloat16S0_,"",@"SHT_CUDA_INFO"
	.sectionflags	@""
	.align	4


	//----- nvinfo : EIATTR_CUDA_API_VERSION
	.align		4
        /*0000*/ 	.byte	0x04, 0x37
        /*0002*/ 	.short	(.L_478 - .L_477)
.L_477:
        /*0004*/ 	.word	0x00000082


	//----- nvinfo : EIATTR_KPARAM_INFO
	.align		4
.L_478:
        /*0008*/ 	.byte	0x04, 0x17
        /*000a*/ 	.short	(.L_480 - .L_479)
.L_479:
        /*000c*/ 	.word	0x00000000
        /*0010*/ 	.short	0x0002
        /*0012*/ 	.short	0x000a
        /*0014*/ 	.byte	0x00, 0xf0, 0x09, 0x00


	//----- nvinfo : EIATTR_KPARAM_INFO
	.align		4
.L_480:
        /*0018*/ 	.byte	0x04, 0x17
        /*001a*/ 	.short	(.L_482 - .L_481)
.L_481:
        /*001c*/ 	.word	0x00000000
        /*0020*/ 	.short	0x0001
        /*0022*/ 	.short	0x0008
        /*0024*/ 	.byte	0x00, 0xf0, 0x09, 0x00


	//----- nvinfo : EIATTR_KPARAM_INFO
	.align		4
.L_482:
        /*0028*/ 	.byte	0x04, 0x17
        /*002a*/ 	.short	(.L_484 - .L_483)
.L_483:
        /*002c*/ 	.word	0x00000000
        /*0030*/ 	.short	0x0000
        /*0032*/ 	.short	0x0000
        /*0034*/ 	.byte	0x00, 0xf5, 0x21, 0x00


	//----- nvinfo : EIATTR_SPARSE_MMA_MASK
	.align		4
.L_484:
        /*0038*/ 	.byte	0x03, 0x50
        /*003a*/ 	.short	0x0000


	//----- nvinfo : EIATTR_MAXREG_COUNT
	.align		4
        /*003c*/ 	.byte	0x03, 0x1b
        /*003e*/ 	.short	0x00ff


	//----- nvinfo : EIATTR_MERCURY_ISA_VERSION
	.align		4
        /*0040*/ 	.byte	0x03, 0x5f
        /*0042*/ 	.short	0x0101


	//----- nvinfo : EIATTR_VRC_CTA_INIT_COUNT
	.align		4
        /*0044*/ 	.byte	0x02, 0x4a
	.zero		1
	.zero		1


	//----- nvinfo : EIATTR_EXIT_INSTR_OFFSETS
	.align		4
        /*0048*/ 	.byte	0x04, 0x1c
        /*004a*/ 	.short	(.L_486 - .L_485)


	//   ....[0]....
.L_485:
        /*004c*/ 	.word	0x00000070


	//----- nvinfo : EIATTR_CBANK_PARAM_SIZE
	.align		4
.L_486:
        /*0050*/ 	.byte	0x03, 0x19
        /*0052*/ 	.short	0x000c


	//----- nvinfo : EIATTR_PARAM_CBANK
	.align		4
        /*0054*/ 	.byte	0x04, 0x0a
        /*0056*/ 	.short	(.L_488 - .L_487)
	.align		4
.L_487:
        /*0058*/ 	.word	index@(.nv.constant0._Z3hnePb13__nv_bfloat16S0_)
        /*005c*/ 	.short	0x0380
        /*005e*/ 	.short	0x000c


	//----- nvinfo : EIATTR_SW_WAR
	.align		4
.L_488:
        /*0060*/ 	.byte	0x04, 0x36
        /*0062*/ 	.short	(.L_490 - .L_489)
.L_489:
        /*0064*/ 	.word	0x00000008
.L_490:


//--------------------- .nv.info._Z8hmin_nanPf13__nv_bfloat16S0_ --------------------------
	.section	.nv.info._Z8hmin_nanPf13__nv_bfloat16S0_,"",@"SHT_CUDA_INFO"
	.sectionflags	@""
	.align	4


	//----- nvinfo : EIATTR_CUDA_API_VERSION
	.align		4
        /*0000*/ 	.byte	0x04, 0x37
        /*0002*/ 	.short	(.L_492 - .L_491)
.L_491:
        /*0004*/ 	.word	0x00000082


	//----- nvinfo : EIATTR_KPARAM_INFO
	.align		4
.L_492:
        /*0008*/ 	.byte	0x04, 0x17
        /*000a*/ 	.short	(.L_494 - .L_493)
.L_493:
        /*000c*/ 	.word	0x00000000
        /*0010*/ 	.short	0x0002
        /*0012*/ 	.short	0x000a
        /*0014*/ 	.byte	0x00, 0xf0, 0x09, 0x00


	//----- nvinfo : EIATTR_KPARAM_INFO
	.align		4
.L_494:
        /*0018*/ 	.byte	0x04, 0x17
        /*001a*/ 	.short	(.L_496 - .L_495)
.L_495:
        /*001c*/ 	.word	0x00000000
        /*0020*/ 	.short	0x0001
        /*0022*/ 	.short	0x0008
        /*0024*/ 	.byte	0x00, 0xf0, 0x09, 0x00


	//----- nvinfo : EIATTR_KPARAM_INFO
	.align		4
.L_496:
        /*0028*/ 	.byte	0x04, 0x17
        /*002a*/ 	.short	(.L_498 - .L_497)
.L_497:
        /*002c*/ 	.word	0x00000000
        /*0030*/ 	.short	0x0000
        /*0032*/ 	.short	0x0000
        /*0034*/ 	.byte	0x00, 0xf5, 0x21, 0x00


	//----- nvinfo : EIATTR_SPARSE_MMA_MASK
	.align		4
.L_498:
        /*0038*/ 	.byte	0x03, 0x50
        /*003a*/ 	.short	0x0000


	//----- nvinfo : EIATTR_MAXREG_COUNT
	.align		4
        /*003c*/ 	.byte	0x03, 0x1b
        /*003e*/ 	.short	0x00ff


	//----- nvinfo : EIATTR_MERCURY_ISA_VERSION
	.align		4
        /*0040*/ 	.byte	0x03, 0x5f
        /*0042*/ 	.short	0x0101


	//----- nvinfo : EIATTR_VRC_CTA_INIT_COUNT
	.align		4
        /*0044*/ 	.byte	0x02, 0x4a
	.zero		1
	.zero		1


	//----- nvinfo : EIATTR_EXIT_INSTR_OFFSETS
	.align		4
        /*0048*/ 	.byte	0x04, 0x1c
        /*004a*/ 	.short	(.L_500 - .L_499)


	//   ....[0]....
.L_499:
        /*004c*/ 	.word	0x00000070


	//----- nvinfo : EIATTR_CBANK_PARAM_SIZE
	.align		4
.L_500:
        /*0050*/ 	.byte	0x03, 0x19
        /*0052*/ 	.short	0x000c


	//----- nvinfo : EIATTR_PARAM_CBANK
	.align		4
        /*0054*/ 	.byte	0x04, 0x0a
        /*0056*/ 	.short	(.L_502 - .L_501)
	.align		4
.L_501:
        /*0058*/ 	.word	index@(.nv.constant0._Z8hmin_nanPf13__nv_bfloat16S0_)
        /*005c*/ 	.short	0x0380
        /*005e*/ 	.short	0x000c


	//----- nvinfo : EIATTR_SW_WAR
	.align		4
.L_502:
        /*0060*/ 	.byte	0x04, 0x36
        /*0062*/ 	.short	(.L_504 - .L_503)
.L_503:
        /*0064*/ 	.word	0x00000008
.L_504:


//--------------------- .nv.info._Z4hminPf13__nv_bfloat16S0_ --------------------------
	.section	.nv.info._Z4hminPf13__nv_bfloat16S0_,"",@"SHT_CUDA_INFO"
	.sectionflags	@""
	.align	4


	//----- nvinfo : EIATTR_CUDA_API_VERSION
	.align		4
        /*0000*/ 	.byte	0x04, 0x37
        /*0002*/ 	.short	(.L_506 - .L_505)
.L_505:
        /*0004*/ 	.word	0x00000082


	//----- nvinfo : EIATTR_KPARAM_INFO
	.align		4
.L_506:
        /*0008*/ 	.byte	0x04, 0x17
        /*000a*/ 	.short	(.L_508 - .L_507)
.L_507:
        /*000c*/ 	.word	0x00000000
        /*0010*/ 	.short	0x0002
        /*0012*/ 	.short	0x000a
        /*0014*/ 	.byte	0x00, 0xf0, 0x09, 0x00


	//----- nvinfo : EIATTR_KPARAM_INFO
	.align		4
.L_508:
        /*0018*/ 	.byte	0x04, 0x17
        /*001a*/ 	.short	(.L_510 - .L_509)
.L_509:
        /*001c*/ 	.word	0x00000000
        /*0020*/ 	.short	0x0001
        /*0022*/ 	.short	0x0008
        /*0024*/ 	.byte	0x00, 0xf0, 0x09, 0x00


	//----- nvinfo : EIATTR_KPARAM_INFO
	.align		4
.L_510:
        /*0028*/ 	.byte	0x04, 0x17
        /*002a*/ 	.short	(.L_512 - .L_511)
.L_511:
        /*002c*/ 	.word	0x00000000
        /*0030*/ 	.short	0x0000
        /*0032*/ 	.short	0x0000
        /*0034*/ 	.byte	0x00, 0xf5, 0x21, 0x00


	//----- nvinfo : EIATTR_SPARSE_MMA_MASK
	.align		4
.L_512:
        /*0038*/ 	.byte	0x03, 0x50
        /*003a*/ 	.short	0x0000


	//----- nvinfo : EIATTR_MAXREG_COUNT
	.align		4
        /*003c*/ 	.byte	0x03, 0x1b
        /*003e*/ 	.short	0x00ff


	//----- nvinfo : EIATTR_MERCURY_ISA_VERSION
	.align		4
        /*0040*/ 	.byte	0x03, 0x5f
        /*0042*/ 	.short	0x0101


	//----- nvinfo : EIATTR_VRC_CTA_INIT_COUNT
	.align		4
        /*0044*/ 	.byte	0x02, 0x4a
	.zero		1
	.zero		1


	//----- nvinfo : EIATTR_EXIT_INSTR_OFFSETS
	.align		4
        /*0048*/ 	.byte	0x04, 0x1c
        /*004a*/ 	.short	(.L_514 - .L_513)


	//   ....[0]....
.L_513:
        /*004c*/ 	.word	0x00000070


	//----- nvinfo : EIATTR_CBANK_PARAM_SIZE
	.align		4
.L_514:
        /*0050*/ 	.byte	0x03, 0x19
        /*0052*/ 	.short	0x000c


	//----- nvinfo : EIATTR_PARAM_CBANK
	.align		4
        /*0054*/ 	.byte	0x04, 0x0a
        /*0056*/ 	.short	(.L_516 - .L_515)
	.align		4
.L_515:
        /*0058*/ 	.word	index@(.nv.constant0._Z4hminPf13__nv_bfloat16S0_)
        /*005c*/ 	.short	0x0380
        /*005e*/ 	.short	0x000c


	//----- nvinfo : EIATTR_SW_WAR
	.align		4
.L_516:
        /*0060*/ 	.byte	0x04, 0x36
        /*0062*/ 	.short	(.L_518 - .L_517)
.L_517:
        /*0064*/ 	.word	0x00000008
.L_518:


//--------------------- .nv.info._Z8hmax_nanPf13__nv_bfloat16S0_ --------------------------
	.section	.nv.info._Z8hmax_nanPf13__nv_bfloat16S0_,"",@"SHT_CUDA_INFO"
	.sectionflags	@""
	.align	4


	//----- nvinfo : EIATTR_CUDA_API_VERSION
	.align		4
        /*0000*/ 	.byte	0x04, 0x37
        /*0002*/ 	.short	(.L_520 - .L_519)
.L_519:
        /*0004*/ 	.word	0x00000082


	//----- nvinfo : EIATTR_KPARAM_INFO
	.align		4
.L_520:
        /*0008*/ 	.byte	0x04, 0x17
        /*000a*/ 	.short	(.L_522 - .L_521)
.L_521:
        /*000c*/ 	.word	0x00000000
        /*0010*/ 	.short	0x0002
        /*0012*/ 	.short	0x000a
        /*0014*/ 	.byte	0x00, 0xf0, 0x09, 0x00


	//----- nvinfo : EIATTR_KPARAM_INFO
	.align		4
.L_522:
        /*0018*/ 	.byte	0x04, 0x17
        /*001a*/ 	.short	(.L_524 - .L_523)
.L_523:
        /*001c*/ 	.word	0x00000000
        /*0020*/ 	.short	0x0001
        /*0022*/ 	.short	0x0008
        /*0024*/ 	.byte	0x00, 0xf0, 0x09, 0x00


	//----- nvinfo : EIATTR_KPARAM_INFO
	.align		4
.L_524:
        /*0028*/ 	.byte	0x04, 0x17
        /*002a*/ 	.short	(.L_526 - .L_525)
.L_525:
        /*002c*/ 	.word	0x00000000
        /*0030*/ 	.short	0x0000
        /*0032*/ 	.short	0x0000
        /*0034*/ 	.byte	0x00, 0xf5, 0x21, 0x00


	//----- nvinfo : EIATTR_SPARSE_MMA_MASK
	.align		4
.L_526:
        /*0038*/ 	.byte	0x03, 0x50
        /*003a*/ 	.short	0x0000


	//----- nvinfo : EIATTR_MAXREG_COUNT
	.align		4
        /*003c*/ 	.byte	0x03, 0x1b
        /*003e*/ 	.short	0x00ff


	//----- nvinfo : EIATTR_MERCURY_ISA_VERSION
	.align		4
        /*0040*/ 	.byte	0x03, 0x5f
        /*0042*/ 	.short	0x0101


	//----- nvinfo : EIATTR_VRC_CTA_INIT_COUNT
	.align		4
        /*0044*/ 	.byte	0x02, 0x4a
	.zero		1
	.zero		1


	//----- nvinfo : EIATTR_EXIT_INSTR_OFFSETS
	.align		4
        /*0048*/ 	.byte	0x04, 0x1c
        /*004a*/ 	.short	(.L_528 - .L_527)


	//   ....[0]....
.L_527:
        /*004c*/ 	.word	0x00000070


	//----- nvinfo : EIATTR_CBANK_PARAM_SIZE
	.align		4
.L_528:
        /*0050*/ 	.byte	0x03, 0x19
        /*0052*/ 	.short	0x000c


	//----- nvinfo : EIATTR_PARAM_CBANK
	.align		4
        /*0054*/ 	.byte	0x04, 0x0a
        /*0056*/ 	.short	(.L_530 - .L_529)
	.align		4
.L_529:
        /*0058*/ 	.word	index@(.nv.constant0._Z8hmax_nanPf13__nv_bfloat16S0_)
        /*005c*/ 	.short	0x0380
        /*005e*/ 	.short	0x000c


	//----- nvinfo : EIATTR_SW_WAR
	.align		4
.L_530:
        /*0060*/ 	.byte	0x04, 0x36
        /*0062*/ 	.short	(.L_532 - .L_531)
.L_531:
        /*0064*/ 	.word	0x00000008
.L_532:


//--------------------- .nv.info._Z4hmaxPf13__nv_bfloat16S0_ --------------------------
	.section	.nv.info._Z4hmaxPf13__nv_bfloat16S0_,"",@"SHT_CUDA_INFO"
	.sectionflags	@""
	.align	4


	//----- nvinfo : EIATTR_CUDA_API_VERSION
	.align		4
        /*0000*/ 	.byte	0x04, 0x37
        /*0002*/ 	.short	(.L_534 - .L_533)
.L_533:
        /*0004*/ 	.word	0x00000082


	//----- nvinfo : EIATTR_KPARAM_INFO
	.align		4
.L_534:
        /*0008*/ 	.byte	0x04, 0x17
        /*000a*/ 	.short	(.L_536 - .L_535)
.L_535:
        /*000c*/ 	.word	0x00000000
        /*0010*/ 	.short	0x0002
        /*0012*/ 	.short	0x000a
        /*0014*/ 	.byte	0x00, 0xf0, 0x09, 0x00


	//----- nvinfo : EIATTR_KPARAM_INFO
	.align		4
.L_536:
        /*0018*/ 	.byte	0x04, 0x17
        /*001a*/ 	.short	(.L_538 - .L_537)
.L_537:
        /*001c*/ 	.word	0x00000000
        /*0020*/ 	.short	0x0001
        /*0022*/ 	.short	0x0008
        /*0024*/ 	.byte	0x00, 0xf0, 0x09, 0x00


	//----- nvinfo : EIATTR_KPARAM_INFO
	.align		4
.L_538:
        /*0028*/ 	.byte	0x04, 0x17
        /*002a*/ 	.short	(.L_540 - .L_539)
.L_539:
        /*002c*/ 	.word	0x00000000
        /*0030*/ 	.short	0x0000
        /*0032*/ 	.short	0x0000
        /*0034*/ 	.byte	0x00, 0xf5, 0x21, 0x00


	//----- nvinfo : EIATTR_SPARSE_MMA_MASK
	.align		4
.L_540:
        /*0038*/ 	.byte	0x03, 0x50
        /*003a*/ 	.short	0x0000


	//----- nvinfo : EIATTR_MAXREG_COUNT
	.align		4
        /*003c*/ 	.byte	0x03, 0x1b
        /*003e*/ 	.short	0x00ff


	//----- nvinfo : EIATTR_MERCURY_ISA_VERSION
	.align		4
        /*0040*/ 	.byte	0x03, 0x5f
        /*0042*/ 	.short	0x0101


	//----- nvinfo : EIATTR_VRC_CTA_INIT_COUNT
	.align		4
        /*0044*/ 	.byte	0x02, 0x4a
	.zero		1
	.zero		1


	//----- nvinfo : EIATTR_EXIT_INSTR_OFFSETS
	.align		4
        /*0048*/ 	.byte	0x04, 0x1c
        /*004a*/ 	.short	(.L_542 - .L_541)


	//   ....[0]....
.L_541:
        /*004c*/ 	.word	0x00000070


	//----- nvinfo : EIATTR_CBANK_PARAM_SIZE
	.align		4
.L_542:
        /*0050*/ 	.byte	0x03, 0x19
        /*0052*/ 	.short	0x000c


	//----- nvinfo : EIATTR_PARAM_CBANK
	.align		4
        /*0054*/ 	.byte	0x04, 0x0a
        /*0056*/ 	.short	(.L_544 - .L_543)
	.align		4
.L_543:
        /*0058*/ 	.word	index@(.nv.constant0._Z4hmaxPf13__nv_bfloat16S0_)
        /*005c*/ 	.short	0x0380
        /*005e*/ 	.short	0x000c


	//----- nvinfo : EIATTR_SW_WAR
	.align		4
.L_544:
        /*0060*/ 	.byte	0x04, 0x36
        /*0062*/ 	.short	(.L_546 - .L_545)
.L_545:
        /*0064*/ 	.word	0x00000008
.L_546:


//--------------------- .nv.info._Z4hltuPb13__nv_bfloat16S0_ --------------------------
	.section	.nv.info._Z4hltuPb13__nv_bfloat16S0_,"",@"SHT_CUDA_INFO"
	.sectionflags	@""
	.align	4


	//----- nvinfo : EIATTR_CUDA_API_VERSION
	.align		4
        /*0000*/ 	.byte	0x04, 0x37
        /*0002*/ 	.short	(.L_548 - .L_547)
.L_547:
        /*0004*/ 	.word	0x00000082


	//----- nvinfo : EIATTR_KPARAM_INFO
	.align		4
.L_548:
        /*0008*/ 	.byte	0x04, 0x17
        /*000a*/ 	.short	(.L_550 - .L_549)
.L_549:
        /*000c*/ 	.word	0x00000000
        /*0010*/ 	.short	0x0002
        /*0012*/ 	.short	0x000a
        /*0014*/ 	.byte	0x00, 0xf0, 0x09, 0x00


	//----- nvinfo : EIATTR_KPARAM_INFO
	.align		4
.L_550:
        /*0018*/ 	.byte	0x04, 0x17
        /*001a*/ 	.short	(.L_552 - .L_551)
.L_551:
        /*001c*/ 	.word	0x00000000
        /*0020*/ 	.short	0x0001
        /*0022*/ 	.short	0x0008
        /*0024*/ 	.byte	0x00, 0xf0, 0x09, 0x00


	//----- nvinfo : EIATTR_KPARAM_INFO
	.align		4
.L_552:
        /*0028*/ 	.byte	0x04, 0x17
        /*002a*/ 	.short	(.L_554 - .L_553)
.L_553:
        /*002c*/ 	.word	0x00000000
        /*0030*/ 	.short	0x0000
        /*0032*/ 	.short	0x0000
        /*0034*/ 	.byte	0x00, 0xf5, 0x21, 0x00


	//----- nvinfo : EIATTR_SPARSE_MMA_MASK
	.align		4
.L_554:
        /*0038*/ 	.byte	0x03, 0x50
        /*003a*/ 	.short	0x0000


	//----- nvinfo : EIATTR_MAXREG_COUNT
	.align		4
        /*003c*/ 	.byte	0x03, 0x1b
        /*003e*/ 	.short	0x00ff


	//----- nvinfo : EIATTR_MERCURY_ISA_VERSION
	.align		4
        /*0040*/ 	.byte	0x03, 0x5f
        /*0042*/ 	.short	0x0101


	//----- nvinfo : EIATTR_VRC_CTA_INIT_COUNT
	.align		4
        /*0044*/ 	.byte	0x02, 0x4a
	.zero		1
	.zero		1


	//----- nvinfo : EIATTR_EXIT_INSTR_OFFSETS
	.align		4
        /*0048*/ 	.byte	0x04, 0x1c
        /*004a*/ 	.short	(.L_556 - .L_555)


	//   ....[0]....
.L_555:
        /*004c*/ 	.word	0x00000070


	//----- nvinfo : EIATTR_CBANK_PARAM_SIZE
	.align		4
.L_556:
        /*0050*/ 	.byte	0x03, 0x19
        /*0052*/ 	.short	0x000c


	//----- nvinfo : EIATTR_PARAM_CBANK
	.align		4
        /*0054*/ 	.byte	0x04, 0x0a
        /*0056*/ 	.short	(.L_558 - .L_557)
	.align		4
.L_557:
        /*0058*/ 	.word	index@(.nv.constant0._Z4hltuPb13__nv_bfloat16S0_)
        /*005c*/ 	.short	0x0380
        /*005e*/ 	.short	0x000c


	//----- nvinfo : EIATTR_SW_WAR
	.align		4
.L_558:
        /*0060*/ 	.byte	0x04, 0x36
        /*0062*/ 	.short	(.L_560 - .L_559)
.L_559:
        /*0064*/ 	.word	0x00000008
.L_560:


//--------------------- .nv.info._Z3hltPb13__nv_bfloat16S0_ --------------------------
	.section	.nv.info._Z3hltPb13__nv_bfloat16S0_,"",@"SHT_CUDA_INFO"
	.sectionflags	@""
	.align	4


	//----- nvinfo : EIATTR_CUDA_API_VERSION
	.align		4
        /*0000*/ 	.byte	0x04, 0x37
        /*0002*/ 	.short	(.L_562 - .L_561)
.L_561:
        /*0004*/ 	.word	0x00000082


	//----- nvinfo : EIATTR_KPARAM_INFO
	.align		4
.L_562:
        /*0008*/ 	.byte	0x04, 0x17
        /*000a*/ 	.short	(.L_564 - .L_563)
.L_563:
        /*000c*/ 	.word	0x00000000
        /*0010*/ 	.short	0x0002
        /*0012*/ 	.short	0x000a
        /*0014*/ 	.byte	0x00, 0xf0, 0x09, 0x00


	//----- nvinfo : EIATTR_KPARAM_INFO
	.align		4
.L_564:
        /*0018*/ 	.byte	0x04, 0x17
        /*001a*/ 	.short	(.L_566 - .L_565)
.L_565:
        /*001c*/ 	.word	0x00000000
        /*0020*/ 	.short	0x0001
        /*0022*/ 	.short	0x0008
        /*0024*/ 	.byte	0x00, 0xf0, 0x09, 0x00


	//----- nvinfo : EIATTR_KPARAM_INFO
	.align		4
.L_566:
        /*0028*/ 	.byte	0x04, 0x17
        /*002a*/ 	.short	(.L_568 - .L_567)
.L_567:
        /*002c*/ 	.word	0x00000000
        /*0030*/ 	.short	0x0000
        /*0032*/ 	.short	0x0000
        /*0034*/ 	.byte	0x00, 0xf5, 0x21, 0x00


	//----- nvinfo : EIATTR_SPARSE_MMA_MASK
	.align		4
.L_568:
        /*0038*/ 	.byte	0x03, 0x50
        /*003a*/ 	.short	0x0000


	//----- nvinfo : EIATTR_MAXREG_COUNT
	.align		4
        /*003c*/ 	.byte	0x03, 0x1b
        /*003e*/ 	.short	0x00ff


	//----- nvinfo : EIATTR_MERCURY_ISA_VERSION
	.align		4
        /*0040*/ 	.byte	0x03, 0x5f
        /*0042*/ 	.short	0x0101


	//----- nvinfo : EIATTR_VRC_CTA_INIT_COUNT
	.align		4
        /*0044*/ 	.byte	0x02, 0x4a
	.zero		1
	.zero		1


	//----- nvinfo : EIATTR_EXIT_INSTR_OFFSETS
	.align		4
        /*0048*/ 	.byte	0x04, 0x1c
        /*004a*/ 	.short	(.L_570 - .L_569)


	//   ....[0]....
.L_569:
        /*004c*/ 	.word	0x00000070


	//----- nvinfo : EIATTR_CBANK_PARAM_SIZE
	.align		4
.L_570:
        /*0050*/ 	.byte	0x03, 0x19
        /*0052*/ 	.short	0x000c


	//----- nvinfo : EIATTR_PARAM_CBANK
	.align		4
        /*0054*/ 	.byte	0x04, 0x0a
        /*0056*/ 	.short	(.L_572 - .L_571)
	.align		4
.L_571:
        /*0058*/ 	.word	index@(.nv.constant0._Z3hltPb13__nv_bfloat16S0_)
        /*005c*/ 	.short	0x0380
        /*005e*/ 	.short	0x000c


	//----- nvinfo : EIATTR_SW_WAR
	.align		4
.L_572:
        /*0060*/ 	.byte	0x04, 0x36
        /*0062*/ 	.short	(.L_574 - .L_573)
.L_573:
        /*0064*/ 	.word	0x00000008
.L_574:


//--------------------- .nv.info._Z4hleuPb13__nv_bfloat16S0_ --------------------------
	.section	.nv.info._Z4hleuPb13__nv_bfloat16S0_,"",@"SHT_CUDA_INFO"
	.sectionflags	@""
	.align	4


	//----- nvinfo : EIATTR_CUDA_API_VERSION
	.align		4
        /*0000*/ 	.byte	0x04, 0x37
        /*0002*/ 	.short	(.L_576 - .L_575)
.L_575:
        /*0004*/ 	.word	0x00000082


	//----- nvinfo : EIATTR_KPARAM_INFO
	.align		4
.L_576:
        /*0008*/ 	.byte	0x04, 0x17
        /*000a*/ 	.short	(.L_578 - .L_577)
.L_577:
        /*000c*/ 	.word	0x00000000
        /*0010*/ 	.short	0x0002
        /*0012*/ 	.short	0x000a
        /*0014*/ 	.byte	0x00, 0xf0, 0x09, 0x00


	//----- nvinfo : EIATTR_KPARAM_INFO
	.align		4
.L_578:
        /*0018*/ 	.byte	0x04, 0x17
        /*001a*/ 	.short	(.L_580 - .L_579)
.L_579:
        /*001c*/ 	.word	0x00000000
        /*0020*/ 	.short	0x0001
        /*0022*/ 	.short	0x0008
        /*0024*/ 	.byte	0x00, 0xf0, 0x09, 0x00


	//----- nvinfo : EIATTR_KPARAM_INFO
	.align		4
.L_580:
        /*0028*/ 	.byte	0x04, 0x17
        /*002a*/ 	.short	(.L_582 - .L_581)
.L_581:
        /*002c*/ 	.word	0x00000000
        /*0030*/ 	.short	0x0000
        /*0032*/ 	.short	0x0000
        /*0034*/ 	.byte	0x00, 0xf5, 0x21, 0x00


	//----- nvinfo : EIATTR_SPARSE_MMA_MASK
	.align		4
.L_582:
        /*0038*/ 	.byte	0x03, 0x50
        /*003a*/ 	.short	0x0000


	//----- nvinfo : EIATTR_MAXREG_COUNT
	.align		4
        /*003c*/ 	.byte	0x03, 0x1b
        /*003e*/ 	.short	0x00ff


	//----- nvinfo : EIATTR_MERCURY_ISA_VERSION
	.align		4
        /*0040*/ 	.byte	0x03, 0x5f
        /*0042*/ 	.short	0x0101


	//----- nvinfo : EIATTR_VRC_CTA_INIT_COUNT
	.align		4
        /*0044*/ 	.byte	0x02, 0x4a
	.zero		1
	.zero		1


	//----- nvinfo : EIATTR_EXIT_INSTR_OFFSETS
	.align		4
        /*0048*/ 	.byte	0x04, 0x1c
        /*004a*/ 	.short	(.L_584 - .L_583)


	//   ....[0]....
.L_583:
        /*004c*/ 	.word	0x00000070


	//----- nvinfo : EIATTR_CBANK_PARAM_SIZE
	.align		4
.L_584:
        /*0050*/ 	.byte	0x03, 0x19
        /*0052*/ 	.short	0x000c


	//----- nvinfo : EIATTR_PARAM_CBANK
	.align		4
        /*0054*/ 	.byte	0x04, 0x0a
        /*0056*/ 	.short	(.L_586 - .L_585)
	.align		4
.L_585:
        /*0058*/ 	.word	index@(.nv.constant0._Z4hleuPb13__nv_bfloat16S0_)
        /*005c*/ 	.short	0x0380
        /*005e*/ 	.short	0x000c


	//----- nvinfo : EIATTR_SW_WAR
	.align		4
.L_586:
        /*0060*/ 	.byte	0x04, 0x36
        /*0062*/ 	.short	(.L_588 - .L_587)
.L_587:
        /*0064*/ 	.word	0x00000008
.L_588:


//--------------------- .nv.info._Z3hlePb13__nv_bfloat16S0_ --------------------------
	.section	.nv.info._Z3hlePb13__nv_bfloat16S0_,"",@"SHT_CUDA_INFO"
	.sectionflags	@""
	.align	4


	//----- nvinfo : EIATTR_CUDA_API_VERSION
	.align		4
        /*0000*/ 	.byte	0x04, 0x37
        /*0002*/ 	.short	(.L_590 - .L_589)
.L_589:
        /*0004*/ 	.word	0x00000082


	//----- nvinfo : EIATTR_KPARAM_INFO
	.align		4
.L_590:
        /*0008*/ 	.byte	0x04, 0x17
        /*000a*/ 	.short	(.L_592 - .L_591)
.L_591:
        /*000c*/ 	.word	0x00000000
        /*0010*/ 	.short	0x0002
        /*0012*/ 	.short	0x000a
        /*0014*/ 	.byte	0x00, 0xf0, 0x09, 0x00


	//----- nvinfo : EIATTR_KPARAM_INFO
	.align		4
.L_592:
        /*0018*/ 	.byte	0x04, 0x17
        /*001a*/ 	.short	(.L_594 - .L_593)
.L_593:
        /*001c*/ 	.word	0x00000000
        /*0020*/ 	.short	0x0001
        /*0022*/ 	.short	0x0008
        /*0024*/ 	.byte	0x00, 0xf0, 0x09, 0x00


	//----- nvinfo : EIATTR_KPARAM_INFO
	.align		4
.L_594:
        /*0028*/ 	.byte	0x04, 0x17
        /*002a*/ 	.short	(.L_596 - .L_595)
.L_595:
        /*002c*/ 	.word	0x00000000
        /*0030*/ 	.short	0x0000
        /*0032*/ 	.short	0x0000
        /*0034*/ 	.byte	0x00, 0xf5, 0x21, 0x00


	//----- nvinfo : EIATTR_SPARSE_MMA_MASK
	.align		4
.L_596:
        /*0038*/ 	.byte	0x03, 0x50
        /*003a*/ 	.short	0x0000


	//----- nvinfo : EIATTR_MAXREG_COUNT
	.align		4
        /*003c*/ 	.byte	0x03, 0x1b
        /*003e*/ 	.short	0x00ff


	//----- nvinfo : EIATTR_MERCURY_ISA_VERSION
	.align		4
        /*0040*/ 	.byte	0x03, 0x5f
        /*0042*/ 	.short	0x0101


	//----- nvinfo : EIATTR_VRC_CTA_INIT_COUNT
	.align		4
        /*0044*/ 	.byte	0x02, 0x4a
	.zero		1
	.zero		1


	//----- nvinfo : EIATTR_EXIT_INSTR_OFFSETS
	.align		4
        /*0048*/ 	.byte	0x04, 0x1c
        /*004a*/ 	.short	(.L_598 - .L_597)


	//   ....[0]....
.L_597:
        /*004c*/ 	.word	0x00000070


	//----- nvinfo : EIATTR_CBANK_PARAM_SIZE
	.align		4
.L_598:
        /*0050*/ 	.byte	0x03, 0x19
        /*0052*/ 	.short	0x000c


	//----- nvinfo : EIATTR_PARAM_CBANK
	.align		4
        /*0054*/ 	.byte	0x04, 0x0a
        /*0056*/ 	.short	(.L_600 - .L_599)
	.align		4
.L_599:
        /*0058*/ 	.word	index@(.nv.constant0._Z3hlePb13__nv_bfloat16S0_)
        /*005c*/ 	.short	0x0380
        /*005e*/ 	.short	0x000c


	//----- nvinfo : EIATTR_SW_WAR
	.align		4
.L_600:
        /*0060*/ 	.byte	0x04, 0x36
        /*0062*/ 	.short	(.L_602 - .L_601)
.L_601:
        /*0064*/ 	.word	0x00000008
.L_602:


//--------------------- .nv.info._Z6hisnanPb13__nv_bfloat16 --------------------------
	.section	.nv.info._Z6hisnanPb13__nv_bfloat16,"",@"SHT_CUDA_INFO"
	.sectionflags	@""
	.align	4


	//----- nvinfo : EIATTR_CUDA_API_VERSION
	.align		4
        /*0000*/ 	.byte	0x04, 0x37
        /*0002*/ 	.short	(.L_604 - .L_603)
.L_603:
        /*0004*/ 	.word	0x00000082


	//----- nvinfo : EIATTR_KPARAM_INFO
	.align		4
.L_604:
        /*0008*/ 	.byte	0x04, 0x17
        /*000a*/ 	.short	(.L_606 - .L_605)
.L_605:
        /*000c*/ 	.word	0x00000000
        /*0010*/ 	.short	0x0001
        /*0012*/ 	.short	0x0008
        /*0014*/ 	.byte	0x00, 0xf0, 0x09, 0x00


	//----- nvinfo : EIATTR_KPARAM_INFO
	.align		4
.L_606:
        /*0018*/ 	.byte	0x04, 0x17
        /*001a*/ 	.short	(.L_608 - .L_607)
.L_607:
        /*001c*/ 	.word	0x00000000
        /*0020*/ 	.short	0x0000
        /*0022*/ 	.short	0x0000
        /*0024*/ 	.byte	0x00, 0xf5, 0x21, 0x00


	//----- nvinfo : EIATTR_SPARSE_MMA_MASK
	.align		4
.L_608:
        /*0028*/ 	.byte	0x03, 0x50
        /*002a*/ 	.short	0x0000


	//----- nvinfo : EIATTR_MAXREG_COUNT
	.align		4
        /*002c*/ 	.byte	0x03, 0x1b
        /*002e*/ 	.short	0x00ff


	//----- nvinfo : EIATTR_MERCURY_ISA_VERSION
	.align		4
        /*0030*/ 	.byte	0x03, 0x5f
        /*0032*/ 	.short	0x0101


	//----- nvinfo : EIATTR_VRC_CTA_INIT_COUNT
	.align		4
        /*0034*/ 	.byte	0x02, 0x4a
	.zero		1
	.zero		1


	//----- nvinfo : EIATTR_EXIT_INSTR_OFFSETS
	.align		4
        /*0038*/ 	.byte	0x04, 0x1c
        /*003a*/ 	.short	(.L_610 - .L_609)


	//   ....[0]....
.L_609:
        /*003c*/ 	.word	0x00000070


	//----- nvinfo : EIATTR_CBANK_PARAM_SIZE
	.align		4
.L_610:
        /*0040*/ 	.byte	0x03, 0x19
        /*0042*/ 	.short	0x000a


	//----- nvinfo : EIATTR_PARAM_CBANK
	.align		4
        /*0044*/ 	.byte	0x04, 0x0a
        /*0046*/ 	.short	(.L_612 - .L_611)
	.align		4
.L_611:
        /*0048*/ 	.word	index@(.nv.constant0._Z6hisnanPb13__nv_bfloat16)
        /*004c*/ 	.short	0x0380
        /*004e*/ 	.short	0x000a


	//----- nvinfo : EIATTR_SW_WAR
	.align		4
.L_612:
        /*0050*/ 	.byte	0x04, 0x36
        /*0052*/ 	.short	(.L_614 - .L_613)
.L_613:
        /*0054*/ 	.word	0x00000008
.L_614:


//--------------------- .nv.info._Z6hisinfPb13__nv_bfloat16 --------------------------
	.section	.nv.info._Z6hisinfPb13__nv_bfloat16,"",@"SHT_CUDA_INFO"
	.sectionflags	@""
	.align	4


	//----- nvinfo : EIATTR_CUDA_API_VERSION
	.align		4
        /*0000*/ 	.byte	0x04, 0x37
        /*0002*/ 	.short	(.L_616 - .L_615)
.L_615:
        /*0004*/ 	.word	0x00000082


	//----- nvinfo : EIATTR_KPARAM_INFO
	.align		4
.L_616:
        /*0008*/ 	.byte	0x04, 0x17
        /*000a*/ 	.short	(.L_618 - .L_617)
.L_617:
        /*000c*/ 	.word	0x00000000
        /*0010*/ 	.short	0x0001
        /*0012*/ 	.short	0x0008
        /*0014*/ 	.byte	0x00, 0xf0, 0x09, 0x00


	//----- nvinfo : EIATTR_KPARAM_INFO
	.align		4
.L_618:
        /*0018*/ 	.byte	0x04, 0x17
        /*001a*/ 	.short	(.L_620 - .L_619)
.L_619:
        /*001c*/ 	.word	0x00000000
        /*0020*/ 	.short	0x0000
        /*0022*/ 	.short	0x0000
        /*0024*/ 	.byte	0x00, 0xf5, 0x21, 0x00


	//----- nvinfo : EIATTR_SPARSE_MMA_MASK
	.align		4
.L_620:
        /*0028*/ 	.byte	0x03, 0x50
        /*002a*/ 	.short	0x0000


	//----- nvinfo : EIATTR_MAXREG_COUNT
	.align		4
        /*002c*/ 	.byte	0x03, 0x1b
        /*002e*/ 	.short	0x00ff


	//----- nvinfo : EIATTR_MERCURY_ISA_VERSION
	.align		4
        /*0030*/ 	.byte	0x03, 0x5f
        /*0032*/ 	.short	0x0101


	//----- nvinfo : EIATTR_VRC_CTA_INIT_COUNT
	.align		4
        /*0034*/ 	.byte	0x02, 0x4a
	.zero		1
	.zero		1


	//----- nvinfo : EIATTR_EXIT_INSTR_OFFSETS
	.align		4
        /*0038*/ 	.byte	0x04, 0x1c
        /*003a*/ 	.short	(.L_622 - .L_621)


	//   ....[0]....
.L_621:
        /*003c*/ 	.word	0x00000080


	//----- nvinfo : EIATTR_CBANK_PARAM_SIZE
	.align		4
.L_622:
        /*0040*/ 	.byte	0x03, 0x19
        /*0042*/ 	.short	0x000a


	//----- nvinfo : EIATTR_PARAM_CBANK
	.align		4
        /*0044*/ 	.byte	0x04, 0x0a
        /*0046*/ 	.short	(.L_624 - .L_623)
	.align		4
.L_623:
        /*0048*/ 	.word	index@(.nv.constant0._Z6hisinfPb13__nv_bfloat16)
        /*004c*/ 	.short	0x0380
        /*004e*/ 	.short	0x000a


	//----- nvinfo : EIATTR_SW_WAR
	.align		4
.L_624:
        /*0050*/ 	.byte	0x04, 0x36
        /*0052*/ 	.short	(.L_626 - .L_625)
.L_625:
        /*0054*/ 	.word	0x00000008
.L_626:


//--------------------- .nv.info._Z4hgtuPb13__nv_bfloat16S0_ --------------------------
	.section	.nv.info._Z4hgtuPb13__nv_bfloat16S0_,"",@"SHT_CUDA_INFO"
	.sectionflags	@""
	.align	4


	//----- nvinfo : EIATTR_CUDA_API_VERSION
	.align		4
        /*0000*/ 	.byte	0x04, 0x37
        /*0002*/ 	.short	(.L_628 - .L_627)
.L_627:
        /*0004*/ 	.word	0x00000082


	//----- nvinfo : EIATTR_KPARAM_INFO
	.align		4
.L_628:
        /*0008*/ 	.byte	0x04, 0x17
        /*000a*/ 	.short	(.L_630 - .L_629)
.L_629:
        /*000c*/ 	.word	0x00000000
        /*0010*/ 	.short	0x0002
        /*0012*/ 	.short	0x000a
        /*0014*/ 	.byte	0x00, 0xf0, 0x09, 0x00


	//----- nvinfo : EIATTR_KPARAM_INFO
	.align		4
.L_630:
        /*0018*/ 	.byte	0x04, 0x17
        /*001a*/ 	.short	(.L_632 - .L_631)
.L_631:
        /*001c*/ 	.word	0x00000000
        /*0020*/ 	.short	0x0001
        /*0022*/ 	.short	0x0008
        /*0024*/ 	.byte	0x00, 0xf0, 0x09, 0x00


	//----- nvinfo : EIATTR_KPARAM_INFO
	.align		4
.L_632:
        /*0028*/ 	.byte	0x04, 0x17
        /*002a*/ 	.short	(.L_634 - .L_633)
.L_633:
        /*002c*/ 	.word	0x00000000
        /*0030*/ 	.short	0x0000
        /*0032*/ 	.short	0x0000
        /*0034*/ 	.byte	0x00, 0xf5, 0x21, 0x00


	//----- nvinfo : EIATTR_SPARSE_MMA_MASK
	.align		4
.L_634:
        /*0038*/ 	.byte	0x03, 0x50
        /*003a*/ 	.short	0x0000


	//----- nvinfo : EIATTR_MAXREG_COUNT
	.align		4
        /*003c*/ 	.byte	0x03, 0x1b
        /*003e*/ 	.short	0x00ff


	//----- nvinfo : EIATTR_MERCURY_ISA_VERSION
	.align		4
        /*0040*/ 	.byte	0x03, 0x5f
        /*0042*/ 	.short	0x0101


	//----- nvinfo : EIATTR_VRC_CTA_INIT_COUNT
	.align		4
        /*0044*/ 	.byte	0x02, 0x4a
	.zero		1
	.zero		1


	//----- nvinfo : EIATTR_EXIT_INSTR_OFFSETS
	.align		4
        /*0048*/ 	.byte	0x04, 0x1c
        /*004a*/ 	.short	(.L_636 - .L_635)


	//   ....[0]....
.L_635:
        /*004c*/ 	.word	0x00000070


	//----- nvinfo : EIATTR_CBANK_PARAM_SIZE
	.align		4
.L_636:
        /*0050*/ 	.byte	0x03, 0x19
        /*0052*/ 	.short	0x000c


	//----- nvinfo : EIATTR_PARAM_CBANK
	.align		4
        /*0054*/ 	.byte	0x04, 0x0a
        /*0056*/ 	.short	(.L_638 - .L_637)
	.align		4
.L_637:
        /*0058*/ 	.word	index@(.nv.constant0._Z4hgtuPb13__nv_bfloat16S0_)
        /*005c*/ 	.short	0x0380
        /*005e*/ 	.short	0x000c


	//----- nvinfo : EIATTR_SW_WAR
	.align		4
.L_638:
        /*0060*/ 	.byte	0x04, 0x36
        /*0062*/ 	.short	(.L_640 - .L_639)
.L_639:
        /*0064*/ 	.word	0x00000008
.L_640:


//--------------------- .nv.info._Z3hgtPb13__nv_bfloat16S0_ --------------------------
	.section	.nv.info._Z3hgtPb13__nv_bfloat16S0_,"",@"SHT_CUDA_INFO"
	.sectionflags	@""
	.align	4


	//----- nvinfo : EIATTR_CUDA_API_VERSION
	.align		4
        /*0000*/ 	.byte	0x04, 0x37
        /*0002*/ 	.short	(.L_642 - .L_641)
.L_641:
        /*0004*/ 	.word	0x00000082


	//----- nvinfo : EIATTR_KPARAM_INFO
	.align		4
.L_642:
        /*0008*/ 	.byte	0x04, 0x17
        /*000a*/ 	.short	(.L_644 - .L_643)
.L_643:
        /*000c*/ 	.word	0x00000000
        /*0010*/ 	.short	0x0002
        /*0012*/ 	.short	0x000a
        /*0014*/ 	.byte	0x00, 0xf0, 0x09, 0x00


	//----- nvinfo : EIATTR_KPARAM_INFO
	.align		4
.L_644:
        /*0018*/ 	.byte	0x04, 0x17
        /*001a*/ 	.short	(.L_646 - .L_645)
.L_645:
        /*001c*/ 	.word	0x00000000
        /*0020*/ 	.short	0x0001
        /*0022*/ 	.short	0x0008
        /*0024*/ 	.byte	0x00, 0xf0, 0x09, 0x00


	//----- nvinfo : EIATTR_KPARAM_INFO
	.align		4
.L_646:
        /*0028*/ 	.byte	0x04, 0x17
        /*002a*/ 	.short	(.L_648 - .L_647)
.L_647:
        /*002c*/ 	.word	0x00000000
        /*0030*/ 	.short	0x0000
        /*0032*/ 	.short	0x0000
        /*0034*/ 	.byte	0x00, 0xf5, 0x21, 0x00


	//----- nvinfo : EIATTR_SPARSE_MMA_MASK
	.align		4
.L_648:
        /*0038*/ 	.byte	0x03, 0x50
        /*003a*/ 	.short	0x0000


	//----- nvinfo : EIATTR_MAXREG_COUNT
	.align		4
        /*003c*/ 	.byte	0x03, 0x1b
        /*003e*/ 	.short	0x00ff


	//----- nvinfo : EIATTR_MERCURY_ISA_VERSION
	.align		4
        /*0040*/ 	.byte	0x03, 0x5f
        /*0042*/ 	.short	0x0101


	//----- nvinfo : EIATTR_VRC_CTA_INIT_COUNT
	.align		4
        /*0044*/ 	.byte	0x02, 0x4a
	.zero		1
	.zero		1


	//----- nvinfo : EIATTR_EXIT_INSTR_OFFSETS
	.align		4
        /*0048*/ 	.byte	0x04, 0x1c
        /*004a*/ 	.short	(.L_650 - .L_649)


	//   ....[0]....
.L_649:
        /*004c*/ 	.word	0x00000070


	//----- nvinfo : EIATTR_CBANK_PARAM_SIZE
	.align		4
.L_650:
        /*0050*/ 	.byte	0x03, 0x19
        /*0052*/ 	.short	0x000c


	//----- nvinfo : EIATTR_PARAM_CBANK
	.align		4
        /*0054*/ 	.byte	0x04, 0x0a
        /*0056*/ 	.short	(.L_652 - .L_651)
	.align		4
.L_651:
        /*0058*/ 	.word	index@(.nv.constant0._Z3hgtPb13__nv_bfloat16S0_)
        /*005c*/ 	.short	0x0380
        /*005e*/ 	.short	0x000c


	//----- nvinfo : EIATTR_SW_WAR
	.align		4
.L_652:
        /*0060*/ 	.byte	0x04, 0x36
        /*0062*/ 	.short	(.L_654 - .L_653)
.L_653:
        /*0064*/ 	.word	0x00000008
.L_654:


//--------------------- .nv.info._Z4hgeuPb13__nv_bfloat16S0_ --------------------------
	.section	.nv.info._Z4hgeuPb13__nv_bfloat16S0_,"",@"SHT_CUDA_INFO"
	.sectionflags	@""
	.align	4


	//----- nvinfo : EIATTR_CUDA_API_VERSION
	.align		4
        /*0000*/ 	.byte	0x04, 0x37
        /*0002*/ 	.short	(.L_656 - .L_655)
.L_655:
        /*0004*/ 	.word	0x00000082


	//----- nvinfo : EIATTR_KPARAM_INFO
	.align		4
.L_656:
        /*0008*/ 	.byte	0x04, 0x17
        /*000a*/ 	.short	(.L_658 - .L_657)
.L_657:
        /*000c*/ 	.word	0x00000000
        /*0010*/ 	.short	0x0002
        /*0012*/ 	.short	0x000a
        /*0014*/ 	.byte	0x00, 0xf0, 0x09, 0x00


	//----- nvinfo : EIATTR_KPARAM_INFO
	.align		4
.L_658:
        /*0018*/ 	.byte	0x04, 0x17
        /*001a*/ 	.short	(.L_660 - .L_659)
.L_659:
        /*001c*/ 	.word	0x00000000
        /*0020*/ 	.short	0x0001
        /*0022*/ 	.short	0x0008
        /*0024*/ 	.byte	0x00, 0xf0, 0x09, 0x00


	//----- nvinfo : EIATTR_KPARAM_INFO
	.align		4
.L_660:
        /*0028*/ 	.byte	0x04, 0x17
        /*002a*/ 	.short	(.L_662 - .L_661)
.L_661:
        /*002c*/ 	.word	0x00000000
        /*0030*/ 	.short	0x0000
        /*0032*/ 	.short	0x0000
        /*0034*/ 	.byte	0x00, 0xf5, 0x21, 0x00


	//----- nvinfo : EIATTR_SPARSE_MMA_MASK
	.align		4
.L_662:
        /*0038*/ 	.byte	0x03, 0x50
        /*003a*/ 	.short	0x0000


	//----- nvinfo : EIATTR_MAXREG_COUNT
	.align		4
        /*003c*/ 	.byte	0x03, 0x1b
        /*003e*/ 	.short	0x00ff


	//----- nvinfo : EIATTR_MERCURY_ISA_VERSION
	.align		4
        /*0040*/ 	.byte	0x03, 0x5f
        /*0042*/ 	.short	0x0101


	//----- nvinfo : EIATTR_VRC_CTA_INIT_COUNT
	.align		4
        /*0044*/ 	.byte	0x02, 0x4a
	.zero		1
	.zero		1


	//----- nvinfo : EIATTR_EXIT_INSTR_OFFSETS
	.align		4
        /*0048*/ 	.byte	0x04, 0x1c
        /*004a*/ 	.short	(.L_664 - .L_663)


	//   ....[0]....
.L_663:
        /*004c*/ 	.word	0x00000070


	//----- nvinfo : EIATTR_CBANK_PARAM_SIZE
	.align		4
.L_664:
        /*0050*/ 	.byte	0x03, 0x19
        /*0052*/ 	.short	0x000c


	//----- nvinfo : EIATTR_PARAM_CBANK
	.align		4
        /*0054*/ 	.byte	0x04, 0x0a
        /*0056*/ 	.short	(.L_666 - .L_665)
	.align		4
.L_665:
        /*0058*/ 	.word	index@(.nv.constant0._Z4hgeuPb13__nv_bfloat16S0_)
        /*005c*/ 	.short	0x0380
        /*005e*/ 	.short	0x000c


	//----- nvinfo : EIATTR_SW_WAR
	.align		4
.L_666:
        /*0060*/ 	.byte	0x04, 0x36
        /*0062*/ 	.short	(.L_668 - .L_667)
.L_667:
        /*0064*/ 	.word	0x00000008
.L_668:


//--------------------- .nv.info._Z3hgePb13__nv_bfloat16S0_ --------------------------
	.section	.nv.info._Z3hgePb13__nv_bfloat16S0_,"",@"SHT_CUDA_INFO"
	.sectionflags	@""
	.align	4


	//----- nvinfo : EIATTR_CUDA_API_VERSION
	.align		4
        /*0000*/ 	.byte	0x04, 0x37
        /*0002*/ 	.short	(.L_670 - .L_669)
.L_669:
        /*0004*/ 	.word	0x00000082


	//----- nvinfo : EIATTR_KPARAM_INFO
	.align		4
.L_670:
        /*0008*/ 	.byte	0x04, 0x17
        /*000a*/ 	.short	(.L_672 - .L_671)
.L_671:
        /*000c*/ 	.word	0x00000000
        /*0010*/ 	.short	0x0002
        /*0012*/ 	.short	0x000a
        /*0014*/ 	.byte	0x00, 0xf0, 0x09, 0x00


	//----- nvinfo : EIATTR_KPARAM_INFO
	.align		4
.L_672:
        /*0018*/ 	.byte	0x04, 0x17
        /*001a*/ 	.short	(.L_674 - .L_673)
.L_673:
        /*001c*/ 	.word	0x00000000
        /*0020*/ 	.short	0x0001
        /*0022*/ 	.short	0x0008
        /*0024*/ 	.byte	0x00, 0xf0, 0x09, 0x00


	//----- nvinfo : EIATTR_KPARAM_INFO
	.align		4
.L_674:
        /*0028*/ 	.byte	0x04, 0x17
        /*002a*/ 	.short	(.L_676 - .L_675)
.L_675:
        /*002c*/ 	.word	0x00000000
        /*0030*/ 	.short	0x0000
        /*0032*/ 	.short	0x0000
        /*0034*/ 	.byte	0x00, 0xf5, 0x21, 0x00


	//----- nvinfo : EIATTR_SPARSE_MMA_MASK
	.align		4
.L_676:
        /*0038*/ 	.byte	0x03, 0x50
        /*003a*/ 	.short	0x0000


	//----- nvinfo : EIATTR_MAXREG_COUNT
	.align		4
        /*003c*/ 	.byte	0x03, 0x1b
        /*003e*/ 	.short	0x00ff


	//----- nvinfo : EIATTR_MERCURY_ISA_VERSION
	.align		4
        /*0040*/ 	.byte	0x03, 0x5f
        /*0042*/ 	.short	0x0101


	//----- nvinfo : EIATTR_VRC_CTA_INIT_COUNT
	.align		4
        /*0044*/ 	.byte	0x02, 0x4a
	.zero		1
	.zero		1


	//----- nvinfo : EIATTR_EXIT_INSTR_OFFSETS
	.align		4
        /*0048*/ 	.byte	0x04, 0x1c
        /*004a*/ 	.short	(.L_678 - .L_677)


	//   ....[0]....
.L_677:
        /*004c*/ 	.word	0x00000070


	//----- nvinfo : EIATTR_CBANK_PARAM_SIZE
	.align		4
.L_678:
        /*0050*/ 	.byte	0x03, 0x19
        /*0052*/ 	.short	0x000c


	//----- nvinfo : EIATTR_PARAM_CBANK
	.align		4
        /*0054*/ 	.byte	0x04, 0x0a
        /*0056*/ 	.short	(.L_680 - .L_679)
	.align		4
.L_679:
        /*0058*/ 	.word	index@(.nv.constant0._Z3hgePb13__nv_bfloat16S0_)
        /*005c*/ 	.short	0x0380
        /*005e*/ 	.short	0x000c


	//----- nvinfo : EIATTR_SW_WAR
	.align		4
.L_680:
        /*0060*/ 	.byte	0x04, 0x36
        /*0062*/ 	.short	(.L_682 - .L_681)
.L_681:
        /*0064*/ 	.word	0x00000008
.L_682:


//--------------------- .nv.info._Z4hequPb13__nv_bfloat16S0_ --------------------------
	.section	.nv.info._Z4hequPb13__nv_bfloat16S0_,"",@"SHT_CUDA_INFO"
	.sectionflags	@""
	.align	4


	//----- nvinfo : EIATTR_CUDA_API_VERSION
	.align		4
        /*0000*/ 	.byte	0x04, 0x37
        /*0002*/ 	.short	(.L_684 - .L_683)
.L_683:
        /*0004*/ 	.word	0x00000082


	//----- nvinfo : EIATTR_KPARAM_INFO
	.align		4
.L_684:
        /*0008*/ 	.byte	0x04, 0x17
        /*000a*/ 	.short	(.L_686 - .L_685)
.L_685:
        /*000c*/ 	.word	0x00000000
        /*0010*/ 	.short	0x0002
        /*0012*/ 	.short	0x000a
        /*0014*/ 	.byte	0x00, 0xf0, 0x09, 0x00


	//----- nvinfo : EIATTR_KPARAM_INFO
	.align		4
.L_686:
        /*0018*/ 	.byte	0x04, 0x17
        /*001a*/ 	.short	(.L_688 - .L_687)
.L_687:
        /*001c*/ 	.word	0x00000000
        /*0020*/ 	.short	0x0001
        /*0022*/ 	.short	0x0008
        /*0024*/ 	.byte	0x00, 0xf0, 0x09, 0x00


	//----- nvinfo : EIATTR_KPARAM_INFO
	.align		4
.L_688:
        /*0028*/ 	.byte	0x04, 0x17
        /*002a*/ 	.short	(.L_690 - .L_689)
.L_689:
        /*002c*/ 	.word	0x00000000
        /*0030*/ 	.short	0x0000
        /*0032*/ 	.short	0x0000
        /*0034*/ 	.byte	0x00, 0xf5, 0x21, 0x00


	//----- nvinfo : EIATTR_SPARSE_MMA_MASK
	.align		4
.L_690:
        /*0038*/ 	.byte	0x03, 0x50
        /*003a*/ 	.short	0x0000


	//----- nvinfo : EIATTR_MAXREG_COUNT
	.align		4
        /*003c*/ 	.byte	0x03, 0x1b
        /*003e*/ 	.short	0x00ff


	//----- nvinfo : EIATTR_MERCURY_ISA_VERSION
	.align		4
        /*0040*/ 	.byte	0x03, 0x5f
        /*0042*/ 	.short	0x0101


	//----- nvinfo : EIATTR_VRC_CTA_INIT_COUNT
	.align		4
        /*0044*/ 	.byte	0x02, 0x4a
	.zero		1
	.zero		1


	//----- nvinfo : EIATTR_EXIT_INSTR_OFFSETS
	.align		4
        /*0048*/ 	.byte	0x04, 0x1c
        /*004a*/ 	.short	(.L_692 - .L_691)


	//   ....[0]....
.L_691:
        /*004c*/ 	.word	0x00000070


	//----- nvinfo : EIATTR_CBANK_PARAM_SIZE
	.align		4
.L_692:
        /*0050*/ 	.byte	0x03, 0x19
        /*0052*/ 	.short	0x000c


	//----- nvinfo : EIATTR_PARAM_CBANK
	.align		4
        /*0054*/ 	.byte	0x04, 0x0a
        /*0056*/ 	.short	(.L_694 - .L_693)
	.align		4
.L_693:
        /*0058*/ 	.word	index@(.nv.constant0._Z4hequPb13__nv_bfloat16S0_)
        /*005c*/ 	.short	0x0380
        /*005e*/ 	.short	0x000c


	//----- nvinfo : EIATTR_SW_WAR
	.align		4
.L_694:
        /*0060*/ 	.byte	0x04, 0x36
        /*0062*/ 	.short	(.L_696 - .L_695)
.L_695:
        /*0064*/ 	.word	0x00000008
.L_696:


//--------------------- .nv.info._Z3heqPb13__nv_bfloat16S0_ --------------------------
	.section	.nv.info._Z3heqPb13__nv_bfloat16S0_,"",@"SHT_CUDA_INFO"
	.sectionflags	@""
	.align	4


	//----- nvinfo : EIATTR_CUDA_API_VERSION
	.align		4
        /*0000*/ 	.byte	0x04, 0x37
        /*0002*/ 	.short	(.L_698 - .L_697)
.L_697:
        /*0004*/ 	.word	0x00000082


	//----- nvinfo : EIATTR_KPARAM_INFO
	.align		4
.L_698:
        /*0008*/ 	.byte	0x04, 0x17
        /*000a*/ 	.short	(.L_700 - .L_699)
.L_699:
        /*000c*/ 	.word	0x00000000
        /*0010*/ 	.short	0x0002
        /*0012*/ 	.short	0x000a
        /*0014*/ 	.byte	0x00, 0xf0, 0x09, 0x00


	//----- nvinfo : EIATTR_KPARAM_INFO
	.align		4
.L_700:
        /*0018*/ 	.byte	0x04, 0x17
        /*001a*/ 	.short	(.L_702 - .L_701)
.L_701:
        /*001c*/ 	.word	0x00000000
        /*0020*/ 	.short	0x0001
        /*0022*/ 	.short	0x0008
        /*0024*/ 	.byte	0x00, 0xf0, 0x09, 0x00


	//----- nvinfo : EIATTR_KPARAM_INFO
	.align		4
.L_702:
        /*0028*/ 	.byte	0x04, 0x17
        /*002a*/ 	.short	(.L_704 - .L_703)
.L_703:
        /*002c*/ 	.word	0x00000000
        /*0030*/ 	.short	0x0000
        /*0032*/ 	.short	0x0000
        /*0034*/ 	.byte	0x00, 0xf5, 0x21, 0x00


	//----- nvinfo : EIATTR_SPARSE_MMA_MASK
	.align		4
.L_704:
        /*0038*/ 	.byte	0x03, 0x50
        /*003a*/ 	.short	0x0000


	//----- nvinfo : EIATTR_MAXREG_COUNT
	.align		4
        /*003c*/ 	.byte	0x03, 0x1b
        /*003e*/ 	.short	0x00ff


	//----- nvinfo : EIATTR_MERCURY_ISA_VERSION
	.align		4
        /*0040*/ 	.byte	0x03, 0x5f
        /*0042*/ 	.short	0x0101


	//----- nvinfo : EIATTR_VRC_CTA_INIT_COUNT
	.align		4
        /*0044*/ 	.byte	0x02, 0x4a
	.zero		1
	.zero		1


	//----- nvinfo : EIATTR_EXIT_INSTR_OFFSETS
	.align		4
        /*0048*/ 	.byte	0x04, 0x1c
        /*004a*/ 	.short	(.L_706 - .L_705)


	//   ....[0]....
.L_705:
        /*004c*/ 	.word	0x00000070


	//----- nvinfo : EIATTR_CBANK_PARAM_SIZE
	.align		4
.L_706:
        /*0050*/ 	.byte	0x03, 0x19
        /*0052*/ 	.short	0x000c


	//----- nvinfo : EIATTR_PARAM_CBANK
	.align		4
        /*0054*/ 	.byte	0x04, 0x0a
        /*0056*/ 	.short	(.L_708 - .L_707)
	.align		4
.L_707:
        /*0058*/ 	.word	index@(.nv.constant0._Z3heqPb13__nv_bfloat16S0_)
        /*005c*/ 	.short	0x0380
        /*005e*/ 	.short	0x000c


	//----- nvinfo : EIATTR_SW_WAR
	.align		4
.L_708:
        /*0060*/ 	.byte	0x04, 0x36
        /*0062*/ 	.short	(.L_710 - .L_709)
.L_709:
        /*0064*/ 	.word	0x00000008
.L_710:


//--------------------- .nv.info._Z8hsub_satPf13__nv_bfloat16S0_ --------------------------
	.section	.nv.info._Z8hsub_satPf13__nv_bfloat16S0_,"",@"SHT_CUDA_INFO"
	.sectionflags	@""
	.align	4


	//----- nvinfo : EIATTR_CUDA_API_VERSION
	.align		4
        /*0000*/ 	.byte	0x04, 0x37
        /*0002*/ 	.short	(.L_712 - .L_711)
.L_711:
        /*0004*/ 	.word	0x00000082


	//----- nvinfo : EIATTR_KPARAM_INFO
	.align		4
.L_712:
        /*0008*/ 	.byte	0x04, 0x17
        /*000a*/ 	.short	(.L_714 - .L_713)
.L_713:
        /*000c*/ 	.word	0x00000000
        /*0010*/ 	.short	0x0002
        /*0012*/ 	.short	0x000a
        /*0014*/ 	.byte	0x00, 0xf0, 0x09, 0x00


	//----- nvinfo : EIATTR_KPARAM_INFO
	.align		4
.L_714:
        /*0018*/ 	.byte	0x04, 0x17
        /*001a*/ 	.short	(.L_716 - .L_715)
.L_715:
        /*001c*/ 	.word	0x00000000
        /*0020*/ 	.short	0x0001
        /*0022*/ 	.short	0x0008
        /*0024*/ 	.byte	0x00, 0xf0, 0x09, 0x00


	//----- nvinfo : EIATTR_KPARAM_INFO
	.align		4
.L_716:
        /*0028*/ 	.byte	0x04, 0x17
        /*002a*/ 	.short	(.L_718 - .L_717)
.L_717:
        /*002c*/ 	.word	0x00000000
        /*0030*/ 	.short	0x0000
        /*0032*/ 	.short	0x0000
        /*0034*/ 	.byte	0x00, 0xf5, 0x21, 0x00


	//----- nvinfo : EIATTR_SPARSE_MMA_MASK
	.align		4
.L_718:
        /*0038*/ 	.byte	0x03, 0x50
        /*003a*/ 	.short	0x0000


	//----- nvinfo : EIATTR_MAXREG_COUNT
	.align		4
        /*003c*/ 	.byte	0x03, 0x1b
        /*003e*/ 	.short	0x00ff


	//----- nvinfo : EIATTR_MERCURY_ISA_VERSION
	.align		4
        /*0040*/ 	.byte	0x03, 0x5f
        /*0042*/ 	.short	0x0101


	//----- nvinfo : EIATTR_VRC_CTA_INIT_COUNT
	.align		4
        /*0044*/ 	.byte	0x02, 0x4a
	.zero		1
	.zero		1


	//----- nvinfo : EIATTR_EXIT_INSTR_OFFSETS
	.align		4
        /*0048*/ 	.byte	0x04, 0x1c
        /*004a*/ 	.short	(.L_720 - .L_719)


	//   ....[0]....
.L_719:
        /*004c*/ 	.word	0x00000090


	//----- nvinfo : EIATTR_CBANK_PARAM_SIZE
	.align		4
.L_720:
        /*0050*/ 	.byte	0x03, 0x19
        /*0052*/ 	.short	0x000c


	//----- nvinfo : EIATTR_PARAM_CBANK
	.align		4
        /*0054*/ 	.byte	0x04, 0x0a
        /*0056*/ 	.short	(.L_722 - .L_721)
	.align		4
.L_721:
        /*0058*/ 	.word	index@(.nv.constant0._Z8hsub_satPf13__nv_bfloat16S0_)
        /*005c*/ 	.short	0x0380
        /*005e*/ 	.short	0x000c


	//----- nvinfo : EIATTR_SW_WAR
	.align		4
.L_722:
        /*0060*/ 	.byte	0x04, 0x36
        /*0062*/ 	.short	(.L_724 - .L_723)
.L_723:
        /*0064*/ 	.word	0x00000008
.L_724:


//--------------------- .nv.info._Z7hsub_rnPf13__nv_bfloat16S0_ --------------------------
	.section	.nv.info._Z7hsub_rnPf13__nv_bfloat16S0_,"",@"SHT_CUDA_INFO"
	.sectionflags	@""
	.align	4


	//----- nvinfo : EIATTR_CUDA_API_VERSION
	.align		4
        /*0000*/ 	.byte	0x04, 0x37
        /*0002*/ 	.short	(.L_726 - .L_725)
.L_725:
        /*0004*/ 	.word	0x00000082


	//----- nvinfo : EIATTR_KPARAM_INFO
	.align		4
.L_726:
        /*0008*/ 	.byte	0x04, 0x17
        /*000a*/ 	.short	(.L_728 - .L_727)
.L_727:
        /*000c*/ 	.word	0x00000000
        /*0010*/ 	.short	0x0002
        /*0012*/ 	.short	0x000a
        /*0014*/ 	.byte	0x00, 0xf0, 0x09, 0x00


	//----- nvinfo : EIATTR_KPARAM_INFO
	.align		4
.L_728:
        /*0018*/ 	.byte	0x04, 0x17
        /*001a*/ 	.short	(.L_730 - .L_729)
.L_729:
        /*001c*/ 	.word	0x00000000
        /*0020*/ 	.short	0x0001
        /*0022*/ 	.short	0x0008
        /*0024*/ 	.byte	0x00, 0xf0, 0x09, 0x00


	//----- nvinfo : EIATTR_KPARAM_INFO
	.align		4
.L_730:
        /*0028*/ 	.byte	0x04, 0x17
        /*002a*/ 	.short	(.L_732 - .L_731)
.L_731:
        /*002c*/ 	.word	0x00000000
        /*0030*/ 	.short	0x0000
        /*0032*/ 	.short	0x0000
        /*0034*/ 	.byte	0x00, 0xf5, 0x21, 0x00


	//----- nvinfo : EIATTR_SPARSE_MMA_MASK
	.align		4
.L_732:
        /*0038*/ 	.byte	0x03, 0x50
        /*003a*/ 	.short	0x0000


	//----- nvinfo : EIATTR_MAXREG_COUNT
	.align		4
        /*003c*/ 	.byte	0x03, 0x1b
        /*003e*/ 	.short	0x00ff


	//----- nvinfo : EIATTR_MERCURY_ISA_VERSION
	.align		4
        /*0040*/ 	.byte	0x03, 0x5f
        /*0042*/ 	.short	0x0101


	//----- nvinfo : EIATTR_VRC_CTA_INIT_COUNT
	.align		4
        /*0044*/ 	.byte	0x02, 0x4a
	.zero		1
	.zero		1


	//----- nvinfo : EIATTR_EXIT_INSTR_OFFSETS
	.align		4
        /*0048*/ 	.byte	0x04, 0x1c
        /*004a*/ 	.short	(.L_734 - .L_733)


	//   ....[0]....
.L_733:
        /*004c*/ 	.word	0x00000070


	//----- nvinfo : EIATTR_CBANK_PARAM_SIZE
	.align		4
.L_734:
        /*0050*/ 	.byte	0x03, 0x19
        /*0052*/ 	.short	0x000c


	//----- nvinfo : EIATTR_PARAM_CBANK
	.align		4
        /*0054*/ 	.byte	0x04, 0x0a
        /*0056*/ 	.short	(.L_736 - .L_735)
	.align		4
.L_735:
        /*0058*/ 	.word	index@(.nv.constant0._Z7hsub_rnPf13__nv_bfloat16S0_)
        /*005c*/ 	.short	0x0380
        /*005e*/ 	.short	0x000c


	//----- nvinfo : EIATTR_SW_WAR
	.align		4
.L_736:
        /*0060*/ 	.byte	0x04, 0x36
        /*0062*/ 	.short	(.L_738 - .L_737)
.L_737:
        /*0064*/ 	.word	0x00000008
.L_738:


//--------------------- .nv.info._Z4hsubPf13__nv_bfloat16S0_ --------------------------
	.section	.nv.info._Z4hsubPf13__nv_bfloat16S0_,"",@"SHT_CUDA_INFO"
	.sectionflags	@""
	.align	4


	//----- nvinfo : EIATTR_CUDA_API_VERSION
	.align		4
        /*0000*/ 	.byte	0x04, 0x37
        /*0002*/ 	.short	(.L_740 - .L_739)
.L_739:
        /*0004*/ 	.word	0x00000082


	//----- nvinfo : EIATTR_KPARAM_INFO
	.align		4
.L_740:
        /*0008*/ 	.byte	0x04, 0x17
        /*000a*/ 	.short	(.L_742 - .L_741)
.L_741:
        /*000c*/ 	.word	0x00000000
        /*0010*/ 	.short	0x0002
        /*0012*/ 	.short	0x000a
        /*0014*/ 	.byte	0x00, 0xf0, 0x09, 0x00


	//----- nvinfo : EIATTR_KPARAM_INFO
	.align		4
.L_742:
        /*0018*/ 	.byte	0x04, 0x17
        /*001a*/ 	.short	(.L_744 - .L_743)
.L_743:
        /*001c*/ 	.word	0x00000000
        /*0020*/ 	.short	0x0001
        /*0022*/ 	.short	0x0008
        /*0024*/ 	.byte	0x00, 0xf0, 0x09, 0x00


	//----- nvinfo : EIATTR_KPARAM_INFO
	.align		4
.L_744:
        /*0028*/ 	.byte	0x04, 0x17
        /*002a*/ 	.short	(.L_746 - .L_745)
.L_745:
        /*002c*/ 	.word	0x00000000
        /*0030*/ 	.short	0x0000
        /*0032*/ 	.short	0x0000
        /*0034*/ 	.byte	0x00, 0xf5, 0x21, 0x00


	//----- nvinfo : EIATTR_SPARSE_MMA_MASK
	.align		4
.L_746:
        /*0038*/ 	.byte	0x03, 0x50
        /*003a*/ 	.short	0x0000


	//----- nvinfo : EIATTR_MAXREG_COUNT
	.align		4
        /*003c*/ 	.byte	0x03, 0x1b
        /*003e*/ 	.short	0x00ff


	//----- nvinfo : EIATTR_MERCURY_ISA_VERSION
	.align		4
        /*0040*/ 	.byte	0x03, 0x5f
        /*0042*/ 	.short	0x0101


	//----- nvinfo : EIATTR_VRC_CTA_INIT_COUNT
	.align		4
        /*0044*/ 	.byte	0x02, 0x4a
	.zero		1
	.zero		1


	//----- nvinfo : EIATTR_EXIT_INSTR_OFFSETS
	.align		4
        /*0048*/ 	.byte	0x04, 0x1c
        /*004a*/ 	.short	(.L_748 - .L_747)


	//   ....[0]....
.L_747:
        /*004c*/ 	.word	0x00000070


	//----- nvinfo : EIATTR_CBANK_PARAM_SIZE
	.align		4
.L_748:
        /*0050*/ 	.byte	0x03, 0x19
        /*0052*/ 	.short	0x000c


	//----- nvinfo : EIATTR_PARAM_CBANK
	.align		4
        /*0054*/ 	.byte	0x04, 0x0a
        /*0056*/ 	.short	(.L_750 - .L_749)
	.align		4
.L_749:
        /*0058*/ 	.word	index@(.nv.constant0._Z4hsubPf13__nv_bfloat16S0_)
        /*005c*/ 	.short	0x0380
        /*005e*/ 	.short	0x000c


	//----- nvinfo : EIATTR_SW_WAR
	.align		4
.L_750:
        /*0060*/ 	.byte	0x04, 0x36
        /*0062*/ 	.short	(.L_752 - .L_751)
.L_751:
        /*0064*/ 	.word	0x00000008
.L_752:


//--------------------- .nv.info._Z4hnegPf13__nv_bfloat16 --------------------------
	.section	.nv.info._Z4hnegPf13__nv_bfloat16,"",@"SHT_CUDA_INFO"
	.sectionflags	@""
	.align	4


	//----- nvinfo : EIATTR_CUDA_API_VERSION
	.align		4
        /*0000*/ 	.byte	0x04, 0x37
        /*0002*/ 	.short	(.L_754 - .L_753)
.L_753:
        /*0004*/ 	.word	0x00000082


	//----- nvinfo : EIATTR_KPARAM_INFO
	.align		4
.L_754:
        /*0008*/ 	.byte	0x04, 0x17
        /*000a*/ 	.short	(.L_756 - .L_755)
.L_755:
        /*000c*/ 	.word	0x00000000
        /*0010*/ 	.short	0x0001
        /*0012*/ 	.short	0x0008
        /*0014*/ 	.byte	0x00, 0xf0, 0x09, 0x00


	//----- nvinfo : EIATTR_KPARAM_INFO
	.align		4
.L_756:
        /*0018*/ 	.byte	0x04, 0x17
        /*001a*/ 	.short	(.L_758 - .L_757)
.L_757:
        /*001c*/ 	.word	0x00000000
        /*0020*/ 	.short	0x0000
        /*0022*/ 	.short	0x0000
        /*0024*/ 	.byte	0x00, 0xf5, 0x21, 0x00


	//----- nvinfo : EIATTR_SPARSE_MMA_MASK
	.align		4
.L_758:
        /*0028*/ 	.byte	0x03, 0x50
        /*002a*/ 	.short	0x0000


	//----- nvinfo : EIATTR_MAXREG_COUNT
	.align		4
        /*002c*/ 	.byte	0x03, 0x1b
        /*002e*/ 	.short	0x00ff


	//----- nvinfo : EIATTR_MERCURY_ISA_VERSION
	.align		4
        /*0030*/ 	.byte	0x03, 0x5f
        /*0032*/ 	.short	0x0101


	//----- nvinfo : EIATTR_VRC_CTA_INIT_COUNT
	.align		4
        /*0034*/ 	.byte	0x02, 0x4a
	.zero		1
	.zero		1


	//----- nvinfo : EIATTR_EXIT_INSTR_OFFSETS
	.align		4
        /*0038*/ 	.byte	0x04, 0x1c
        /*003a*/ 	.short	(.L_760 - .L_759)


	//   ....[0]....
.L_759:
        /*003c*/ 	.word	0x00000080


	//----- nvinfo : EIATTR_CBANK_PARAM_SIZE
	.align		4
.L_760:
        /*0040*/ 	.byte	0x03, 0x19
        /*0042*/ 	.short	0x000a


	//----- nvinfo : EIATTR_PARAM_CBANK
	.align		4
        /*0044*/ 	.byte	0x04, 0x0a
        /*0046*/ 	.short	(.L_762 - .L_761)
	.align		4
.L_761:
        /*0048*/ 	.word	index@(.nv.constant0._Z4hnegPf13__nv_bfloat16)
        /*004c*/ 	.short	0x0380
        /*004e*/ 	.short	0x000a


	//----- nvinfo : EIATTR_SW_WAR
	.align		4
.L_762:
        /*0050*/ 	.byte	0x04, 0x36
        /*0052*/ 	.short	(.L_764 - .L_763)
.L_763:
        /*0054*/ 	.word	0x00000008
.L_764:


//--------------------- .nv.info._Z8hmul_satPf13__nv_bfloat16S0_ --------------------------
	.section	.nv.info._Z8hmul_satPf13__nv_bfloat16S0_,"",@"SHT_CUDA_INFO"
	.sectionflags	@""
	.align	4


	//----- nvinfo : EIATTR_CUDA_API_VERSION
	.align		4
        /*0000*/ 	.byte	0x04, 0x37
        /*0002*/ 	.short	(.L_766 - .L_765)
.L_765:
        /*0004*/ 	.word	0x00000082


	//----- nvinfo : EIATTR_KPARAM_INFO
	.align		4
.L_766:
        /*0008*/ 	.byte	0x04, 0x17
        /*000a*/ 	.short	(.L_768 - .L_767)
.L_767:
        /*000c*/ 	.word	0x00000000
        /*0010*/ 	.short	0x0002
        /*0012*/ 	.short	0x000a
        /*0014*/ 	.byte	0x00, 0xf0, 0x09, 0x00


	//----- nvinfo : EIATTR_KPARAM_INFO
	.align		4
.L_768:
        /*0018*/ 	.byte	0x04, 0x17
        /*001a*/ 	.short	(.L_770 - .L_769)
.L_769:
        /*001c*/ 	.word	0x00000000
        /*0020*/ 	.short	0x0001
        /*0022*/ 	.short	0x0008
        /*0024*/ 	.byte	0x00, 0xf0, 0x09, 0x00


	//----- nvinfo : EIATTR_KPARAM_INFO
	.align		4
.L_770:
        /*0028*/ 	.byte	0x04, 0x17
        /*002a*/ 	.short	(.L_772 - .L_771)
.L_771:
        /*002c*/ 	.word	0x00000000
        /*0030*/ 	.short	0x0000
        /*0032*/ 	.short	0x0000
        /*0034*/ 	.byte	0x00, 0xf5, 0x21, 0x00


	//----- nvinfo : EIATTR_SPARSE_MMA_MASK
	.align		4
.L_772:
        /*0038*/ 	.byte	0x03, 0x50
        /*003a*/ 	.short	0x0000


	//----- nvinfo : EIATTR_MAXREG_COUNT
	.align		4
        /*003c*/ 	.byte	0x03, 0x1b
        /*003e*/ 	.short	0x00ff


	//----- nvinfo : EIATTR_MERCURY_ISA_VERSION
	.align		4
        /*0040*/ 	.byte	0x03, 0x5f
        /*0042*/ 	.short	0x0101


	//----- nvinfo : EIATTR_VRC_CTA_INIT_COUNT
	.align		4
        /*0044*/ 	.byte	0x02, 0x4a
	.zero		1
	.zero		1


	//----- nvinfo : EIATTR_EXIT_INSTR_OFFSETS
	.align		4
        /*0048*/ 	.byte	0x04, 0x1c
        /*004a*/ 	.short	(.L_774 - .L_773)


	//   ....[0]....
.L_773:
        /*004c*/ 	.word	0x00000090


	//----- nvinfo : EIATTR_CBANK_PARAM_SIZE
	.align		4
.L_774:
        /*0050*/ 	.byte	0x03, 0x19
        /*0052*/ 	.short	0x000c


	//----- nvinfo : EIATTR_PARAM_CBANK
	.align		4
        /*0054*/ 	.byte	0x04, 0x0a
        /*0056*/ 	.short	(.L_776 - .L_775)
	.align		4
.L_775:
        /*0058*/ 	.word	index@(.nv.constant0._Z8hmul_satPf13__nv_bfloat16S0_)
        /*005c*/ 	.short	0x0380
        /*005e*/ 	.short	0x000c


	//----- nvinfo : EIATTR_SW_WAR
	.align		4
.L_776:
        /*0060*/ 	.byte	0x04, 0x36
        /*0062*/ 	.short	(.L_778 - .L_777)
.L_777:
        /*0064*/ 	.word	0x00000008
.L_778:


//--------------------- .nv.info._Z7hmul_rnPf13__nv_bfloat16S0_ --------------------------
	.section	.nv.info._Z7hmul_rnPf13__nv_bfloat16S0_,"",@"SHT_CUDA_INFO"
	.sectionflags	@""
	.align	4


	//----- nvinfo : EIATTR_CUDA_API_VERSION
	.align		4
        /*0000*/ 	.byte	0x04, 0x37
        /*0002*/ 	.short	(.L_780 - .L_779)
.L_779:
        /*0004*/ 	.word	0x00000082


	//----- nvinfo : EIATTR_KPARAM_INFO
	.align		4
.L_780:
        /*0008*/ 	.byte	0x04, 0x17
        /*000a*/ 	.short	(.L_782 - .L_781)
.L_781:
        /*000c*/ 	.word	0x00000000
        /*0010*/ 	.short	0x0002
        /*0012*/ 	.short	0x000a
        /*0014*/ 	.byte	0x00, 0xf0, 0x09, 0x00


	//----- nvinfo : EIATTR_KPARAM_INFO
	.align		4
.L_782:
        /*0018*/ 	.byte	0x04, 0x17
        /*001a*/ 	.short	(.L_784 - .L_783)
.L_783:
        /*001c*/ 	.word	0x00000000
        /*0020*/ 	.short	0x0001
        /*0022*/ 	.short	0x0008
        /*0024*/ 	.byte	0x00, 0xf0, 0x09, 0x00


	//----- nvinfo : EIATTR_KPARAM_INFO
	.align		4
.L_784:
        /*0028*/ 	.byte	0x04, 0x17
        /*002a*/ 	.short	(.L_786 - .L_785)
.L_785:
        /*002c*/ 	.word	0x00000000
        /*0030*/ 	.short	0x0000
        /*0032*/ 	.short	0x0000
        /*0034*/ 	.byte	0x00, 0xf5, 0x21, 0x00


	//----- nvinfo : EIATTR_SPARSE_MMA_MASK
	.align		4
.L_786:
        /*0038*/ 	.byte	0x03, 0x50
        /*003a*/ 	.short	0x0000


	//----- nvinfo : EIATTR_MAXREG_COUNT
	.align		4
        /*003c*/ 	.byte	0x03, 0x1b
        /*003e*/ 	.short	0x00ff


	//----- nvinfo : EIATTR_MERCURY_ISA_VERSION
	.align		4
        /*0040*/ 	.byte	0x03, 0x5f
        /*0042*/ 	.short	0x0101


	//----- nvinfo : EIATTR_VRC_CTA_INIT_COUNT
	.align		4
        /*0044*/ 	.byte	0x02, 0x4a
	.zero		1
	.zero		1


	//----- nvinfo : EIATTR_EXIT_INSTR_OFFSETS
	.align		4
        /*0048*/ 	.byte	0x04, 0x1c
        /*004a*/ 	.short	(.L_788 - .L_787)


	//   ....[0]....
.L_787:
        /*004c*/ 	.word	0x00000070


	//----- nvinfo : EIATTR_CBANK_PARAM_SIZE
	.align		4
.L_788:
        /*0050*/ 	.byte	0x03, 0x19
        /*0052*/ 	.short	0x000c


	//----- nvinfo : EIATTR_PARAM_CBANK
	.align		4
        /*0054*/ 	.byte	0x04, 0x0a
        /*0056*/ 	.short	(.L_790 - .L_789)
	.align		4
.L_789:
        /*0058*/ 	.word	index@(.nv.constant0._Z7hmul_rnPf13__nv_bfloat16S0_)
        /*005c*/ 	.short	0x0380
        /*005e*/ 	.short	0x000c


	//----- nvinfo : EIATTR_SW_WAR
	.align		4
.L_790:
        /*0060*/ 	.byte	0x04, 0x36
        /*0062*/ 	.short	(.L_792 - .L_791)
.L_791:
        /*0064*/ 	.word	0x00000008
.L_792:


//--------------------- .nv.info._Z4hmulPf13__nv_bfloat16S0_ --------------------------
	.section	.nv.info._Z4hmulPf13__nv_bfloat16S0_,"",@"SHT_CUDA_INFO"
	.sectionflags	@""
	.align	4


	//----- nvinfo : EIATTR_CUDA_API_VERSION
	.align		4
        /*0000*/ 	.byte	0x04, 0x37
        /*0002*/ 	.short	(.L_794 - .L_793)
.L_793:
        /*0004*/ 	.word	0x00000082


	//----- nvinfo : EIATTR_KPARAM_INFO
	.align		4
.L_794:
        /*0008*/ 	.byte	0x04, 0x17
        /*000a*/ 	.short	(.L_796 - .L_795)
.L_795:
        /*000c*/ 	.word	0x00000000
        /*0010*/ 	.short	0x0002
        /*0012*/ 	.short	0x000a
        /*0014*/ 	.byte	0x00, 0xf0, 0x09, 0x00


	//----- nvinfo : EIATTR_KPARAM_INFO
	.align		4
.L_796:
        /*0018*/ 	.byte	0x04, 0x17
        /*001a*/ 	.short	(.L_798 - .L_797)
.L_797:
        /*001c*/ 	.word	0x00000000
        /*0020*/ 	.short	0x0001
        /*0022*/ 	.short	0x0008
        /*0024*/ 	.byte	0x00, 0xf0, 0x09, 0x00


	//----- nvinfo : EIATTR_KPARAM_INFO
	.align		4
.L_798:
        /*0028*/ 	.byte	0x04, 0x17
        /*002a*/ 	.short	(.L_800 - .L_799)
.L_799:
        /*002c*/ 	.word	0x00000000
        /*0030*/ 	.short	0x0000
        /*0032*/ 	.short	0x0000
        /*0034*/ 	.byte	0x00, 0xf5, 0x21, 0x00


	//----- nvinfo : EIATTR_SPARSE_MMA_MASK
	.align		4
.L_800:
        /*0038*/ 	.byte	0x03, 0x50
        /*003a*/ 	.short	0x0000


	//----- nvinfo : EIATTR_MAXREG_COUNT
	.align		4
        /*003c*/ 	.byte	0x03, 0x1b
        /*003e*/ 	.short	0x00ff


	//----- nvinfo : EIATTR_MERCURY_ISA_VERSION
	.align		4
        /*0040*/ 	.byte	0x03, 0x5f
        /*0042*/ 	.short	0x0101


	//----- nvinfo : EIATTR_VRC_CTA_INIT_COUNT
	.align		4
        /*0044*/ 	.byte	0x02, 0x4a
	.zero		1
	.zero		1


	//----- nvinfo : EIATTR_EXIT_INSTR_OFFSETS
	.align		4
        /*0048*/ 	.byte	0x04, 0x1c
        /*004a*/ 	.short	(.L_802 - .L_801)


	//   ....[0]....
.L_801:
        /*004c*/ 	.word	0x00000070


	//----- nvinfo : EIATTR_CBANK_PARAM_SIZE
	.align		4
.L_802:
        /*0050*/ 	.byte	0x03, 0x19
        /*0052*/ 	.short	0x000c


	//----- nvinfo : EIATTR_PARAM_CBANK
	.align		4
        /*0054*/ 	.byte	0x04, 0x0a
        /*0056*/ 	.short	(.L_804 - .L_803)
	.align		4
.L_803:
        /*0058*/ 	.word	index@(.nv.constant0._Z4hmulPf13__nv_bfloat16S0_)
        /*005c*/ 	.short	0x0380
        /*005e*/ 	.short	0x000c


	//----- nvinfo : EIATTR_SW_WAR
	.align		4
.L_804:
        /*0060*/ 	.byte	0x04, 0x36
        /*0062*/ 	.short	(.L_806 - .L_805)
.L_805:
        /*0064*/ 	.word	0x00000008
.L_806:


//--------------------- .nv.info._Z8hfma_satPf13__nv_bfloat16S0_S0_ --------------------------
	.section	.nv.info._Z8hfma_satPf13__nv_bfloat16S0_S0_,"",@"SHT_CUDA_INFO"
	.sectionflags	@""
	.align	4


	//----- nvinfo : EIATTR_CUDA_API_VERSION
	.align		4
        /*0000*/ 	.byte	0x04, 0x37
        /*0002*/ 	.short	(.L_808 - .L_807)
.L_807:
        /*0004*/ 	.word	0x00000082


	//----- nvinfo : EIATTR_KPARAM_INFO
	.align		4
.L_808:
        /*0008*/ 	.byte	0x04, 0x17
        /*000a*/ 	.short	(.L_810 - .L_809)
.L_809:
        /*000c*/ 	.word	0x00000000
        /*0010*/ 	.short	0x0003
        /*0012*/ 	.short	0x000c
        /*0014*/ 	.byte	0x00, 0xf0, 0x09, 0x00


	//----- nvinfo : EIATTR_KPARAM_INFO
	.align		4
.L_810:
        /*0018*/ 	.byte	0x04, 0x17
        /*001a*/ 	.short	(.L_812 - .L_811)
.L_811:
        /*001c*/ 	.word	0x00000000
        /*0020*/ 	.short	0x0002
        /*0022*/ 	.short	0x000a
        /*0024*/ 	.byte	0x00, 0xf0, 0x09, 0x00


	//----- nvinfo : EIATTR_KPARAM_INFO
	.align		4
.L_812:
        /*0028*/ 	.byte	0x04, 0x17
        /*002a*/ 	.short	(.L_814 - .L_813)
.L_813:
        /*002c*/ 	.word	0x00000000
        /*0030*/ 	.short	0x0001
        /*0032*/ 	.short	0x0008
        /*0034*/ 	.byte	0x00, 0xf0, 0x09, 0x00


	//----- nvinfo : EIATTR_KPARAM_INFO
	.align		4
.L_814:
        /*0038*/ 	.byte	0x04, 0x17
        /*003a*/ 	.short	(.L_816 - .L_815)
.L_815:
        /*003c*/ 	.word	0x00000000
        /*0040*/ 	.short	0x0000
        /*0042*/ 	.short	0x0000
        /*0044*/ 	.byte	0x00, 0xf5, 0x21, 0x00


	//----- nvinfo : EIATTR_SPARSE_MMA_MASK
	.align		4
.L_816:
        /*0048*/ 	.byte	0x03, 0x50
        /*004a*/ 	.short	0x0000


	//----- nvinfo : EIATTR_MAXREG_COUNT
	.align		4
        /*004c*/ 	.byte	0x03, 0x1b
        /*004e*/ 	.short	0x00ff


	//----- nvinfo : EIATTR_MERCURY_ISA_VERSION
	.align		4
        /*0050*/ 	.byte	0x03, 0x5f
        /*0052*/ 	.short	0x0101


	//----- nvinfo : EIATTR_VRC_CTA_INIT_COUNT
	.align		4
        /*0054*/ 	.byte	0x02, 0x4a
	.zero		1
	.zero		1


	//----- nvinfo : EIATTR_EXIT_INSTR_OFFSETS
	.align		4
        /*0058*/ 	.byte	0x04, 0x1c
        /*005a*/ 	.short	(.L_818 - .L_817)


	//   ....[0]....
.L_817:
        /*005c*/ 	.word	0x000000a0


	//----- nvinfo : EIATTR_CBANK_PARAM_SIZE
	.align		4
.L_818:
        /*0060*/ 	.byte	0x03, 0x19
        /*0062*/ 	.short	0x000e


	//----- nvinfo : EIATTR_PARAM_CBANK
	.align		4
        /*0064*/ 	.byte	0x04, 0x0a
        /*0066*/ 	.short	(.L_820 - .L_819)
	.align		4
.L_819:
        /*0068*/ 	.word	index@(.nv.constant0._Z8hfma_satPf13__nv_bfloat16S0_S0_)
        /*006c*/ 	.short	0x0380
        /*006e*/ 	.short	0x000e


	//----- nvinfo : EIATTR_SW_WAR
	.align		4
.L_820:
        /*0070*/ 	.byte	0x04, 0x36
        /*0072*/ 	.short	(.L_822 - .L_821)
.L_821:
        /*0074*/ 	.word	0x00000008
.L_822:


//--------------------- .nv.info._Z4hfmaPf13__nv_bfloat16S0_S0_ --------------------------
	.section	.nv.info._Z4hfmaPf13__nv_bfloat16S0_S0_,"",@"SHT_CUDA_INFO"
	.sectionflags	@""
	.align	4


	//----- nvinfo : EIATTR_CUDA_API_VERSION
	.align		4
        /*0000*/ 	.byte	0x04, 0x37
        /*0002*/ 	.short	(.L_824 - .L_823)
.L_823:
        /*0004*/ 	.word	0x00000082


	//----- nvinfo : EIATTR_KPARAM_INFO
	.align		4
.L_824:
        /*0008*/ 	.byte	0x04, 0x17
        /*000a*/ 	.short	(.L_826 - .L_825)
.L_825:
        /*000c*/ 	.word	0x00000000
        /*0010*/ 	.short	0x0003
        /*0012*/ 	.short	0x000c
        /*0014*/ 	.byte	0x00, 0xf0, 0x09, 0x00


	//----- nvinfo : EIATTR_KPARAM_INFO
	.align		4
.L_826:
        /*0018*/ 	.byte	0x04, 0x17
        /*001a*/ 	.short	(.L_828 - .L_827)
.L_827:
        /*001c*/ 	.word	0x00000000
        /*0020*/ 	.short	0x0002
        /*0022*/ 	.short	0x000a
        /*0024*/ 	.byte	0x00, 0xf0, 0x09, 0x00


	//----- nvinfo : EIATTR_KPARAM_INFO
	.align		4
.L_828:
        /*0028*/ 	.byte	0x04, 0x17
        /*002a*/ 	.short	(.L_830 - .L_829)
.L_829:
        /*002c*/ 	.word	0x00000000
        /*0030*/ 	.short	0x0001
        /*0032*/ 	.short	0x0008
        /*0034*/ 	.byte	0x00, 0xf0, 0x09, 0x00


	//----- nvinfo : EIATTR_KPARAM_INFO
	.align		4
.L_830:
        /*0038*/ 	.byte	0x04, 0x17
        /*003a*/ 	.short	(.L_832 - .L_831)
.L_831:
        /*003c*/ 	.word	0x00000000
        /*0040*/ 	.short	0x0000
        /*0042*/ 	.short	0x0000
        /*0044*/ 	.byte	0x00, 0xf5, 0x21, 0x00


	//----- nvinfo : EIATTR_SPARSE_MMA_MASK
	.align		4
.L_832:
        /*0048*/ 	.byte	0x03, 0x50
        /*004a*/ 	.short	0x0000


	//----- nvinfo : EIATTR_MAXREG_COUNT
	.align		4
        /*004c*/ 	.byte	0x03, 0x1b
        /*004e*/ 	.short	0x00ff


	//----- nvinfo : EIATTR_MERCURY_ISA_VERSION
	.align		4
        /*0050*/ 	.byte	0x03, 0x5f
        /*0052*/ 	.short	0x0101


	//----- nvinfo : EIATTR_VRC_CTA_INIT_COUNT
	.align		4
        /*0054*/ 	.byte	0x02, 0x4a
	.zero		1
	.zero		1


	//----- nvinfo : EIATTR_EXIT_INSTR_OFFSETS
	.align		4
        /*0058*/ 	.byte	0x04, 0x1c
        /*005a*/ 	.short	(.L_834 - .L_833)


	//   ....[0]....
.L_833:
        /*005c*/ 	.word	0x00000080


	//----- nvinfo : EIATTR_CBANK_PARAM_SIZE
	.align		4
.L_834:
        /*0060*/ 	.byte	0x03, 0x19
        /*0062*/ 	.short	0x000e


	//----- nvinfo : EIATTR_PARAM_CBANK
	.align		4
        /*0064*/ 	.byte	0x04, 0x0a
        /*0066*/ 	.short	(.L_836 - .L_835)
	.align		4
.L_835:
        /*0068*/ 	.word	index@(.nv.constant0._Z4hfmaPf13__nv_bfloat16S0_S0_)
        /*006c*/ 	.short	0x0380
        /*006e*/ 	.short	0x000e


	//----- nvinfo : EIATTR_SW_WAR
	.align		4
.L_836:
        /*0070*/ 	.byte	0x04, 0x36
        /*0072*/ 	.short	(.L_838 - .L_837)
.L_837:
        /*0074*/ 	.word	0x00000008
.L_838:


//--------------------- .nv.info._Z4hdivPf13__nv_bfloat16S0_ --------------------------
	.section	.nv.info._Z4hdivPf13__nv_bfloat16S0_,"",@"SHT_CUDA_INFO"
	.sectionflags	@""
	.align	4


	//----- nvinfo : EIATTR_CUDA_API_VERSION
	.align		4
        /*0000*/ 	.byte	0x04, 0x37
        /*0002*/ 	.short	(.L_840 - .L_839)
.L_839:
        /*0004*/ 	.word	0x00000082


	//----- nvinfo : EIATTR_KPARAM_INFO
	.align		4
.L_840:
        /*0008*/ 	.byte	0x04, 0x17
        /*000a*/ 	.short	(.L_842 - .L_841)
.L_841:
        /*000c*/ 	.word	0x00000000
        /*0010*/ 	.short	0x0002
        /*0012*/ 	.short	0x000a
        /*0014*/ 	.byte	0x00, 0xf0, 0x09, 0x00


	//----- nvinfo : EIATTR_KPARAM_INFO
	.align		4
.L_842:
        /*0018*/ 	.byte	0x04, 0x17
        /*001a*/ 	.short	(.L_844 - .L_843)
.L_843:
        /*001c*/ 	.word	0x00000000
        /*0020*/ 	.short	0x0001
        /*0022*/ 	.short	0x0008
        /*0024*/ 	.byte	0x00, 0xf0, 0x09, 0x00


	//----- nvinfo : EIATTR_KPARAM_INFO
	.align		4
.L_844:
        /*0028*/ 	.byte	0x04, 0x17
        /*002a*/ 	.short	(.L_846 - .L_845)
.L_845:
        /*002c*/ 	.word	0x00000000
        /*0030*/ 	.short	0x0000
        /*0032*/ 	.short	0x0000
        /*0034*/ 	.byte	0x00, 0xf5, 0x21, 0x00


	//----- nvinfo : EIATTR_SPARSE_MMA_MASK
	.align		4
.L_846:
        /*0038*/ 	.byte	0x03, 0x50
        /*003a*/ 	.short	0x0000


	//----- nvinfo : EIATTR_MAXREG_COUNT
	.align		4
        /*003c*/ 	.byte	0x03, 0x1b
        /*003e*/ 	.short	0x00ff


	//----- nvinfo : EIATTR_MERCURY_ISA_VERSION
	.align		4
        /*0040*/ 	.byte	0x03, 0x5f
        /*0042*/ 	.short	0x0101


	//----- nvinfo : EIATTR_VRC_CTA_INIT_COUNT
	.align		4
        /*0044*/ 	.byte	0x02, 0x4a
	.zero		1
	.zero		1


	//----- nvinfo : EIATTR_EXIT_INSTR_OFFSETS
	.align		4
        /*0048*/ 	.byte	0x04, 0x1c
        /*004a*/ 	.short	(.L_848 - .L_847)


	//   ....[0]....
.L_847:
        /*004c*/ 	.word	0x00000120


	//----- nvinfo : EIATTR_CBANK_PARAM_SIZE
	.align		4
.L_848:
        /*0050*/ 	.byte	0x03, 0x19
        /*0052*/ 	.short	0x000c


	//----- nvinfo : EIATTR_PARAM_CBANK
	.align		4
        /*0054*/ 	.byte	0x04, 0x0a
        /*0056*/ 	.short	(.L_850 - .L_849)
	.align		4
.L_849:
        /*0058*/ 	.word	index@(.nv.constant0._Z4hdivPf13__nv_bfloat16S0_)
        /*005c*/ 	.short	0x0380
        /*005e*/ 	.short	0x000c


	//----- nvinfo : EIATTR_SW_WAR
	.align		4
.L_850:
        /*0060*/ 	.byte	0x04, 0x36
        /*0062*/ 	.short	(.L_852 - .L_851)
.L_851:
        /*0064*/ 	.word	0x00000008
.L_852:


//--------------------- .nv.info._Z8hadd_satPf13__nv_bfloat16S0_ --------------------------
	.section	.nv.info._Z8hadd_satPf13__nv_bfloat16S0_,"",@"SHT_CUDA_INFO"
	.sectionflags	@""
	.align	4


	//----- nvinfo : EIATTR_CUDA_API_VERSION
	.align		4
        /*0000*/ 	.byte	0x04, 0x37
        /*0002*/ 	.short	(.L_854 - .L_853)
.L_853:
        /*0004*/ 	.word	0x00000082


	//----- nvinfo : EIATTR_KPARAM_INFO
	.align		4
.L_854:
        /*0008*/ 	.byte	0x04, 0x17
        /*000a*/ 	.short	(.L_856 - .L_855)
.L_855:
        /*000c*/ 	.word	0x00000000
        /*0010*/ 	.short	0x0002
        /*0012*/ 	.short	0x000a
        /*0014*/ 	.byte	0x00, 0xf0, 0x09, 0x00


	//----- nvinfo : EIATTR_KPARAM_INFO
	.align		4
.L_856:
        /*0018*/ 	.byte	0x04, 0x17
        /*001a*/ 	.short	(.L_858 - .L_857)
.L_857:
        /*001c*/ 	.word	0x00000000
        /*0020*/ 	.short	0x0001
        /*0022*/ 	.short	0x0008
        /*0024*/ 	.byte	0x00, 0xf0, 0x09, 0x00


	//----- nvinfo : EIATTR_KPARAM_INFO
	.align		4
.L_858:
        /*0028*/ 	.byte	0x04, 0x17
        /*002a*/ 	.short	(.L_860 - .L_859)
.L_859:
        /*002c*/ 	.word	0x00000000
        /*0030*/ 	.short	0x0000
        /*0032*/ 	.short	0x0000
        /*0034*/ 	.byte	0x00, 0xf5, 0x21, 0x00


	//----- nvinfo : EIATTR_SPARSE_MMA_MASK
	.align		4
.L_860:
        /*0038*/ 	.byte	0x03, 0x50
        /*003a*/ 	.short	0x0000


	//----- nvinfo : EIATTR_MAXREG_COUNT
	.align		4
        /*003c*/ 	.byte	0x03, 0x1b
        /*003e*/ 	.short	0x00ff


	//----- nvinfo : EIATTR_MERCURY_ISA_VERSION
	.align		4
        /*0040*/ 	.byte	0x03, 0x5f
        /*0042*/ 	.short	0x0101


	//----- nvinfo : EIATTR_VRC_CTA_INIT_COUNT
	.align		4
        /*0044*/ 	.byte	0x02, 0x4a
	.zero		1
	.zero		1


	//----- nvinfo : EIATTR_EXIT_INSTR_OFFSETS
	.align		4
        /*0048*/ 	.byte	0x04, 0x1c
        /*004a*/ 	.short	(.L_862 - .L_861)


	//   ....[0]....
.L_861:
        /*004c*/ 	.word	0x00000090


	//----- nvinfo : EIATTR_CBANK_PARAM_SIZE
	.align		4
.L_862:
        /*0050*/ 	.byte	0x03, 0x19
        /*0052*/ 	.short	0x000c


	//----- nvinfo : EIATTR_PARAM_CBANK
	.align		4
        /*0054*/ 	.byte	0x04, 0x0a
        /*0056*/ 	.short	(.L_864 - .L_863)
	.align		4
.L_863:
        /*0058*/ 	.word	index@(.nv.constant0._Z8hadd_satPf13__nv_bfloat16S0_)
        /*005c*/ 	.short	0x0380
        /*005e*/ 	.short	0x000c


	//----- nvinfo : EIATTR_SW_WAR
	.align		4
.L_864:
        /*0060*/ 	.byte	0x04, 0x36
        /*0062*/ 	.short	(.L_866 - .L_865)
.L_865:
        /*0064*/ 	.word	0x00000008
.L_866:


//--------------------- .nv.info._Z7hadd_rnPf13__nv_bfloat16S0_ --------------------------
	.section	.nv.info._Z7hadd_rnPf13__nv_bfloat16S0_,"",@"SHT_CUDA_INFO"
	.sectionflags	@""
	.align	4


	//----- nvinfo : EIATTR_CUDA_API_VERSION
	.align		4
        /*0000*/ 	.byte	0x04, 0x37
        /*0002*/ 	.short	(.L_868 - .L_867)
.L_867:
        /*0004*/ 	.word	0x00000082


	//----- nvinfo : EIATTR_KPARAM_INFO
	.align		4
.L_868:
        /*0008*/ 	.byte	0x04, 0x17
        /*000a*/ 	.short	(.L_870 - .L_869)
.L_869:
        /*000c*/ 	.word	0x00000000
        /*0010*/ 	.short	0x0002
        /*0012*/ 	.short	0x000a
        /*0014*/ 	.byte	0x00, 0xf0, 0x09, 0x00


	//----- nvinfo : EIATTR_KPARAM_INFO
	.align		4
.L_870:
        /*0018*/ 	.byte	0x04, 0x17
        /*001a*/ 	.short	(.L_872 - .L_871)
.L_871:
        /*001c*/ 	.word	0x00000000
        /*0020*/ 	.short	0x0001
        /*0022*/ 	.short	0x0008
        /*0024*/ 	.byte	0x00, 0xf0, 0x09, 0x00


	//----- nvinfo : EIATTR_KPARAM_INFO
	.align		4
.L_872:
        /*0028*/ 	.byte	0x04, 0x17
        /*002a*/ 	.short	(.L_874 - .L_873)
.L_873:
        /*002c*/ 	.word	0x00000000
        /*0030*/ 	.short	0x0000
        /*0032*/ 	.short	0x0000
        /*0034*/ 	.byte	0x00, 0xf5, 0x21, 0x00


	//----- nvinfo : EIATTR_SPARSE_MMA_MASK
	.align		4
.L_874:
        /*0038*/ 	.byte	0x03, 0x50
        /*003a*/ 	.short	0x0000


	//----- nvinfo : EIATTR_MAXREG_COUNT
	.align		4
        /*003c*/ 	.byte	0x03, 0x1b
        /*003e*/ 	.short	0x00ff


	//----- nvinfo : EIATTR_MERCURY_ISA_VERSION
	.align		4
        /*0040*/ 	.byte	0x03, 0x5f
        /*0042*/ 	.short	0x0101


	//----- nvinfo : EIATTR_VRC_CTA_INIT_COUNT
	.align		4
        /*0044*/ 	.byte	0x02, 0x4a
	.zero		1
	.zero		1


	//----- nvinfo : EIATTR_EXIT_INSTR_OFFSETS
	.align		4
        /*0048*/ 	.byte	0x04, 0x1c
        /*004a*/ 	.short	(.L_876 - .L_875)


	//   ....[0]....
.L_875:
        /*004c*/ 	.word	0x00000070


	//----- nvinfo : EIATTR_CBANK_PARAM_SIZE
	.align		4
.L_876:
        /*0050*/ 	.byte	0x03, 0x19
        /*0052*/ 	.short	0x000c


	//----- nvinfo : EIATTR_PARAM_CBANK
	.align		4
        /*0054*/ 	.byte	0x04, 0x0a
        /*0056*/ 	.short	(.L_878 - .L_877)
	.align		4
.L_877:
        /*0058*/ 	.word	index@(.nv.constant0._Z7hadd_rnPf13__nv_bfloat16S0_)
        /*005c*/ 	.short	0x0380
        /*005e*/ 	.short	0x000c


	//----- nvinfo : EIATTR_SW_WAR
	.align		4
.L_878:
        /*0060*/ 	.byte	0x04, 0x36
        /*0062*/ 	.short	(.L_880 - .L_879)
.L_879:
        /*0064*/ 	.word	0x00000008
.L_880:


//--------------------- .nv.info._Z4haddPf13__nv_bfloat16S0_ --------------------------
	.section	.nv.info._Z4haddPf13__nv_bfloat16S0_,"",@"SHT_CUDA_INFO"
	.sectionflags	@""
	.align	4


	//----- nvinfo : EIATTR_CUDA_API_VERSION
	.align		4
        /*0000*/ 	.byte	0x04, 0x37
        /*0002*/ 	.short	(.L_882 - .L_881)
.L_881:
        /*0004*/ 	.word	0x00000082


	//----- nvinfo : EIATTR_KPARAM_INFO
	.align		4
.L_882:
        /*0008*/ 	.byte	0x04, 0x17
        /*000a*/ 	.short	(.L_884 - .L_883)
.L_883:
        /*000c*/ 	.word	0x00000000
        /*0010*/ 	.short	0x0002
        /*0012*/ 	.short	0x000a
        /*0014*/ 	.byte	0x00, 0xf0, 0x09, 0x00


	//----- nvinfo : EIATTR_KPARAM_INFO
	.align		4
.L_884:
        /*0018*/ 	.byte	0x04, 0x17
        /*001a*/ 	.short	(.L_886 - .L_885)
.L_885:
        /*001c*/ 	.word	0x00000000
        /*0020*/ 	.short	0x0001
        /*0022*/ 	.short	0x0008
        /*0024*/ 	.byte	0x00, 0xf0, 0x09, 0x00


	//----- nvinfo : EIATTR_KPARAM_INFO
	.align		4
.L_886:
        /*0028*/ 	.byte	0x04, 0x17
        /*002a*/ 	.short	(.L_888 - .L_887)
.L_887:
        /*002c*/ 	.word	0x00000000
        /*0030*/ 	.short	0x0000
        /*0032*/ 	.short	0x0000
        /*0034*/ 	.byte	0x00, 0xf5, 0x21, 0x00


	//----- nvinfo : EIATTR_SPARSE_MMA_MASK
	.align		4
.L_888:
        /*0038*/ 	.byte	0x03, 0x50
        /*003a*/ 	.short	0x0000


	//----- nvinfo : EIATTR_MAXREG_COUNT
	.align		4
        /*003c*/ 	.byte	0x03, 0x1b
        /*003e*/ 	.short	0x00ff


	//----- nvinfo : EIATTR_MERCURY_ISA_VERSION
	.align		4
        /*0040*/ 	.byte	0x03, 0x5f
        /*0042*/ 	.short	0x0101


	//----- nvinfo : EIATTR_VRC_CTA_INIT_COUNT
	.align		4
        /*0044*/ 	.byte	0x02, 0x4a
	.zero		1
	.zero		1


	//----- nvinfo : EIATTR_EXIT_INSTR_OFFSETS
	.align		4
        /*0048*/ 	.byte	0x04, 0x1c
        /*004a*/ 	.short	(.L_890 - .L_889)


	//   ....[0]....
.L_889:
        /*004c*/ 	.word	0x00000070


	//----- nvinfo : EIATTR_CBANK_PARAM_SIZE
	.align		4
.L_890:
        /*0050*/ 	.byte	0x03, 0x19
        /*0052*/ 	.short	0x000c


	//----- nvinfo : EIATTR_PARAM_CBANK
	.align		4
        /*0054*/ 	.byte	0x04, 0x0a
        /*0056*/ 	.short	(.L_892 - .L_891)
	.align		4
.L_891:
        /*0058*/ 	.word	index@(.nv.constant0._Z4haddPf13__nv_bfloat16S0_)
        /*005c*/ 	.short	0x0380
        /*005e*/ 	.short	0x000c


	//----- nvinfo : EIATTR_SW_WAR
	.align		4
.L_892:
        /*0060*/ 	.byte	0x04, 0x36
        /*0062*/ 	.short	(.L_894 - .L_893)
.L_893:
        /*0064*/ 	.word	0x00000008
.L_894:


//--------------------- .nv.info._Z4habsPf13__nv_bfloat16 --------------------------
	.section	.nv.info._Z4habsPf13__nv_bfloat16,"",@"SHT_CUDA_INFO"
	.sectionflags	@""
	.align	4


	//----- nvinfo : EIATTR_CUDA_API_VERSION
	.align		4
        /*0000*/ 	.byte	0x04, 0x37
        /*0002*/ 	.short	(.L_896 - .L_895)
.L_895:
        /*0004*/ 	.word	0x00000082


	//----- nvinfo : EIATTR_KPARAM_INFO
	.align		4
.L_896:
        /*0008*/ 	.byte	0x04, 0x17
        /*000a*/ 	.short	(.L_898 - .L_897)
.L_897:
        /*000c*/ 	.word	0x00000000
        /*0010*/ 	.short	0x0001
        /*0012*/ 	.short	0x0008
        /*0014*/ 	.byte	0x00, 0xf0, 0x09, 0x00


	//----- nvinfo : EIATTR_KPARAM_INFO
	.align		4
.L_898:
        /*0018*/ 	.byte	0x04, 0x17
        /*001a*/ 	.short	(.L_900 - .L_899)
.L_899:
        /*001c*/ 	.word	0x00000000
        /*0020*/ 	.short	0x0000
        /*0022*/ 	.short	0x0000
        /*0024*/ 	.byte	0x00, 0xf5, 0x21, 0x00


	//----- nvinfo : EIATTR_SPARSE_MMA_MASK
	.align		4
.L_900:
        /*0028*/ 	.byte	0x03, 0x50
        /*002a*/ 	.short	0x0000


	//----- nvinfo : EIATTR_MAXREG_COUNT
	.align		4
        /*002c*/ 	.byte	0x03, 0x1b
        /*002e*/ 	.short	0x00ff


	//----- nvinfo : EIATTR_MERCURY_ISA_VERSION
	.align		4
        /*0030*/ 	.byte	0x03, 0x5f
        /*0032*/ 	.short	0x0101


	//----- nvinfo : EIATTR_VRC_CTA_INIT_COUNT
	.align		4
        /*0034*/ 	.byte	0x02, 0x4a
	.zero		1
	.zero		1


	//----- nvinfo : EIATTR_EXIT_INSTR_OFFSETS
	.align		4
        /*0038*/ 	.byte	0x04, 0x1c
        /*003a*/ 	.short	(.L_902 - .L_901)


	//   ....[0]....
.L_901:
        /*003c*/ 	.word	0x00000070


	//----- nvinfo : EIATTR_CBANK_PARAM_SIZE
	.align		4
.L_902:
        /*0040*/ 	.byte	0x03, 0x19
        /*0042*/ 	.short	0x000a


	//----- nvinfo : EIATTR_PARAM_CBANK
	.align		4
        /*0044*/ 	.byte	0x04, 0x0a
        /*0046*/ 	.short	(.L_904 - .L_903)
	.align		4
.L_903:
        /*0048*/ 	.word	index@(.nv.constant0._Z4habsPf13__nv_bfloat16)
        /*004c*/ 	.short	0x0380
        /*004e*/ 	.short	0x000a


	//----- nvinfo : EIATTR_SW_WAR
	.align		4
.L_904:
        /*0050*/ 	.byte	0x04, 0x36
        /*0052*/ 	.short	(.L_906 - .L_905)
.L_905:
        /*0054*/ 	.word	0x00000008
.L_906:


//--------------------- .nv.callgraph             --------------------------
	.section	.nv.callgraph,"",@"SHT_CUDA_CALLGRAPH"
	.align	4
	.sectionentsize	8
	.align		4
        /*0000*/ 	.word	0x00000000
	.align		4
        /*0004*/ 	.word	0xffffffff
	.align		4
        /*0008*/ 	.word	0x00000000
	.align		4
        /*000c*/ 	.word	0xfffffffe
	.align		4
        /*0010*/ 	.word	0x00000000
	.align		4
        /*0014*/ 	.word	0xfffffffd
	.align		4
        /*0018*/ 	.word	0x00000000
	.align		4
        /*001c*/ 	.word	0xfffffffc


//--------------------- .nv.constant4             --------------------------
	.section	.nv.constant4,"a",@progbits
	.align	8
	.align		8
.nv.constant4:
        /*0000*/ 	.dword	__cudart_i2opi_f


//--------------------- .text._Z7_htruncPf13__nv_bfloat16 --------------------------
	.section	.text._Z7_htruncPf13__nv_bfloat16,"ax",@progbits
	.align	128
        .global         _Z7_htruncPf13__nv_bfloat16
        .type           _Z7_htruncPf13__nv_bfloat16,@function
        .size           _Z7_htruncPf13__nv_bfloat16,(.L_x_53 - _Z7_htruncPf13__nv_bfloat16)
        .other          _Z7_htruncPf13__nv_bfloat16,@"STO_CUDA_ENTRY STV_DEFAULT"
_Z7_htruncPf13__nv_bfloat16:
.text._Z7_htruncPf13__nv_bfloat16:
[----:B------:R-:W-:Y:S01]  /*0000*/  LDC R1, c[0x0][0x37c] ;  /* 0x0000df00ff017b82 */ /* 0x000fe20000000800 */
[----:B------:R-:W0:Y:S07]  /*0010*/  LDCU.U16 UR4, c[0x0][0x388] ;  /* 0x00007100ff0477ac */ /* 0x000e2e0008000400 */
[----:B------:R-:W1:Y:S01]  /*0020*/  LDC.64 R2, c[0x0][0x380] ;  /* 0x0000e000ff027b82 */ /* 0x000e620000000a00 */
[----:B0-----:R-:W0:Y:S01]  /*0030*/  FRND.BF16.TRUNC R0, UR4 ;  /* 0x0000000400007d07 */ /* 0x001e22000840e000 */
[----:B------:R-:W1:Y:S01]  /*0040*/  LDCU.64 UR4, c[0x0][0x358] ;  /* 0x00006b00ff0477ac */ /* 0x000e620008000a00 */
[----:B0-----:R-:W-:-:S05]  /*0050*/  SHF.L.U32 R5, R0, 0x10, RZ ;  /* 0x0000001000057819 */ /* 0x001fca00000006ff */
[----:B-1----:R-:W-:Y:S01]  /*0060*/  STG.E desc[UR4][R2.64], R5 ;  /* 0x0000000502007986 */ /* 0x002fe2000c101904 */
[----:B------:R-:W-:Y:S05]  /*0070*/  EXIT ;  /* 0x000000000000794d */ /* 0x000fea0003800000 */
.L_x_0:
[----:B------:R-:W-:-:S00]  /*0080*/  BRA `(.L_x_0) ;  /* 0xfffffffc00fc7947 */ /* 0x000fc0000383ffff */
[----:B------:R-:W-:-:S00]  /*0090*/  NOP ;  /* 0x0000000000007918 */ /* 0x000fc00000000000 */
        /* <DEDUP_REMOVED lines=14> */
.L_x_53:


//--------------------- .text._Z6_hsqrtPf13__nv_bfloat16 --------------------------
	.section	.text._Z6_hsqrtPf13__nv_bfloat16,"ax",@progbits
	.align	128
        .global         _Z6_hsqrtPf13__nv_bfloat16
        .type           _Z6_hsqrtPf13__nv_bfloat16,@function
        .size           _Z6_hsqrtPf13__nv_bfloat16,(.L_x_54 - _Z6_hsqrtPf13__nv_bfloat16)
        .other          _Z6_hsqrtPf13__nv_bfloat16,@"STO_CUDA_ENTRY STV_DEFAULT"
_Z6_hsqrtPf13__nv_bfloat16:
.text._Z6_hsqrtPf13__nv_bfloat16:
[----:B------:R-:W-:Y:S08]  /*0000*/  LDC R1, c[0x0][0x37c] ;  /* 0x0000df00ff017b82 */ /* 0x000ff00000000800 */
[----:B------:R-:W0:Y:S01]  /*0010*/  LDC.U16 R0, c[0x0][0x388] ;  /* 0x0000e200ff007b82 */ /* 0x000e220000000400 */
[----:B------:R-:W1:Y:S07]  /*0020*/  LDCU.64 UR4, c[0x0][0x358] ;  /* 0x00006b00ff0477ac */ /* 0x000e6e0008000a00 */
[----:B------:R-:W1:Y:S01]  /*0030*/  LDC.64 R2, c[0x0][0x380] ;  /* 0x0000e000ff027b82 */ /* 0x000e620000000a00 */
[----:B0-----:R-:W-:-:S04]  /*0040*/  SHF.L.U32 R0, R0, 0x10, RZ ;  /* 0x0000001000007819 */ /* 0x001fc800000006ff */
[----:B------:R-:W-:-:S13]  /*0050*/  FSETP.GEU.AND P0, PT, |R0|, 1.175494350822287508e-38, PT ;  /* 0x008000000000780b */ /* 0x000fda0003f0e200 */
[----:B------:R-:W-:-:S04]  /*0060*/  @!P0 FMUL R0, R0, 16777216 ;  /* 0x4b80000000008820 */ /* 0x000fc80000400000 */
[----:B------:R-:W0:Y:S02]  /*0070*/  MUFU.SQRT R4, R0 ;  /* 0x0000000000047308 */ /* 0x000e240000002000 */
[----:B0-----:R-:W-:-:S06]  /*0080*/  @!P0 FMUL R4, R4, 0.000244140625 ;  /* 0x3980000004048820 */ /* 0x001fcc0000400000 */
[----:B------:R-:W0:Y:S02]  /*0090*/  F2F.BF16.F32 R4, R4 ;  /* 0x0000000400047304 */ /* 0x000e240000202000 */
[----:B0-----:R-:W-:-:S05]  /*00a0*/  SHF.L.U32 R5, R4, 0x10, RZ ;  /* 0x0000001004057819 */ /* 0x001fca00000006ff */
[----:B-1----:R-:W-:Y:S01]  /*00b0*/  STG.E desc[UR4][R2.64], R5 ;  /* 0x0000000502007986 */ /* 0x002fe2000c101904 */
[----:B------:R-:W-:Y:S05]  /*00c0*/  EXIT ;  /* 0x000000000000794d */ /* 0x000fea0003800000 */
.L_x_1:
        /* <DEDUP_REMOVED lines=11> */
.L_x_54:


//--------------------- .text._Z5_hsinPf13__nv_bfloat16 --------------------------
	.section	.text._Z5_hsinPf13__nv_bfloat16,"ax",@progbits
	.align	128
        .global         _Z5_hsinPf13__nv_bfloat16
        .type           _Z5_hsinPf13__nv_bfloat16,@function
        .size           _Z5_hsinPf13__nv_bfloat16,(.L_x_55 - _Z5_hsinPf13__nv_bfloat16)
        .other          _Z5_hsinPf13__nv_bfloat16,@"STO_CUDA_ENTRY STV_DEFAULT"
_Z5_hsinPf13__nv_bfloat16:
.text._Z5_hsinPf13__nv_bfloat16:
[----:B------:R-:W-:Y:S08]  /*0000*/  LDC R1, c[0x0][0x37c] ;  /* 0x0000df00ff017b82 */ /* 0x000ff00000000800 */
[----:B------:R-:W0:Y:S01]  /*0010*/  LDC.U16 R2, c[0x0][0x388] ;  /* 0x0000e200ff027b82 */ /* 0x000e220000000400 */
[----:B------:R-:W1:Y:S01]  /*0020*/  LDCU.64 UR6, c[0x0][0x358] ;  /* 0x00006b00ff0677ac */ /* 0x000e620008000a00 */
[----:B0-----:R-:W-:-:S04]  /*0030*/  IMAD.U32 R0, R2, 0x10000, RZ ;  /* 0x0001000002007824 */ /* 0x001fc800078e00ff */
[C---:B------:R-:W-:Y:S01]  /*0040*/  FMUL R3, R0.reuse, 0.63661974668502807617 ;  /* 0x3f22f98300037820 */ /* 0x040fe20000400000 */
[----:B------:R-:W-:-:S03]  /*0050*/  FSETP.GE.AND P0, PT, |R0|, 105615, PT ;  /* 0x47ce47800000780b */ /* 0x000fc60003f06200 */
[----:B------:R-:W0:Y:S02]  /*0060*/  F2I.NTZ R6, R3 ;  /* 0x0000000300067305 */ /* 0x000e240000203100 */
[----:B0-----:R-:W-:-:S05]  /*0070*/  I2FP.F32.S32 R5, R6 ;  /* 0x0000000600057245 */ /* 0x001fca0000201400 */
[----:B------:R-:W-:-:S04]  /*0080*/  FFMA R4, R5, -1.5707962512969970703, R0 ;  /* 0xbfc90fda05047823 */ /* 0x000fc80000000000 */
[----:B------:R-:W-:-:S04]  /*0090*/  FFMA R4, R5, -7.5497894158615963534e-08, R4 ;  /* 0xb3a2216805047823 */ /* 0x000fc80000000004 */
[----:B------:R-:W-:Y:S01]  /*00a0*/  FFMA R4, R5, -5.3903029534742383927e-15, R4 ;  /* 0xa7c234c505047823 */ /* 0x000fe20000000004 */
[----:B-1----:R-:W-:Y:S06]  /*00b0*/  @!P0 BRA `(.L_x_2) ;  /* 0x0000000400788947 */ /* 0x002fec0003800000 */
[----:B------:R-:W-:-:S13]  /*00c0*/  FSETP.NEU.AND P0, PT, |R0|, +INF , PT ;  /* 0x7f8000000000780b */ /* 0x000fda0003f0d200 */
[----:B------:R-:W-:Y:S01]  /*00d0*/  @!P0 FMUL R4, RZ, R0 ;  /* 0x00000000ff048220 */ /* 0x000fe20000400000 */
[----:B------:R-:W-:Y:S01]  /*00e0*/  @!P0 IMAD.MOV.U32 R6, RZ, RZ, RZ ;  /* 0x000000ffff068224 */ /* 0x000fe200078e00ff */
[----:B------:R-:W-:Y:S06]  /*00f0*/  @!P0 BRA `(.L_x_2) ;  /* 0x0000000400688947 */ /* 0x000fec0003800000 */
[----:B------:R-:W-:Y:S02]  /*0100*/  IMAD.SHL.U32 R2, R2, 0x1000000, RZ ;  /* 0x0100000002027824 */ /* 0x000fe400078e00ff */
[----:B------:R-:W-:Y:S02]  /*0110*/  HFMA2 R15, -RZ, RZ, 0, 0 ;  /* 0x00000000ff0f7431 */ /* 0x000fe400000001ff */
[----:B------:R-:W-:Y:S01]  /*0120*/  IMAD.MOV.U32 R9, RZ, RZ, RZ ;  /* 0x000000ffff097224 */ /* 0x000fe200078e00ff */
[----:B------:R-:W0:Y:S01]  /*0130*/  LDCU.64 UR8, c[0x4][URZ] ;  /* 0x01000000ff0877ac */ /* 0x000e220008000a00 */
[----:B------:R-:W-:Y:S01]  /*0140*/  IMAD.MOV.U32 R7, RZ, RZ, RZ ;  /* 0x000000ffff077224 */ /* 0x000fe200078e00ff */
[----:B------:R-:W-:Y:S01]  /*0150*/  LOP3.LUT R6, R2, 0x80000000, RZ, 0xfc, !PT ;  /* 0x8000000002067812 */ /* 0x000fe200078efcff */
[----:B------:R-:W-:-:S06]  /*0160*/  UMOV UR4, URZ ;  /* 0x000000ff00047c82 */ /* 0x000fcc0008000000 */
.L_x_3:
[----:B0-----:R-:W-:Y:S02]  /*0170*/  IMAD.U32 R4, RZ, RZ, UR8 ;  /* 0x00000008ff047e24 */ /* 0x001fe4000f8e00ff */
[----:B------:R-:W-:-:S05]  /*0180*/  IMAD.U32 R5, RZ, RZ, UR9 ;  /* 0x00000009ff057e24 */ /* 0x000fca000f8e00ff */
[----:B------:R-:W2:Y:S01]  /*0190*/  LDG.E.CONSTANT R3, desc[UR6][R4.64] ;  /* 0x0000000604037981 */ /* 0x000ea2000c1e9900 */
[----:B------:R-:W-:Y:S01]  /*01a0*/  UIADD3 UR4, UPT, UPT, UR4, 0x1, URZ ;  /* 0x0000000104047890 */ /* 0x000fe2000fffe0ff */
[C---:B------:R-:W-:Y:S01]  /*01b0*/  ISETP.EQ.AND P0, PT, R15.reuse, RZ, PT ;  /* 0x000000ff0f00720c */ /* 0x040fe20003f02270 */
[----:B------:R-:W-:Y:S01]  /*01c0*/  UIADD3 UR8, UP1, UPT, UR8, 0x4, URZ ;  /* 0x0000000408087890 */ /* 0x000fe2000ff3e0ff */
[C---:B------:R-:W-:Y:S01]  /*01d0*/  ISETP.EQ.AND P1, PT, R15.reuse, 0x4, PT ;  /* 0x000000040f00780c */ /* 0x040fe20003f22270 */
[----:B------:R-:W-:Y:S01]  /*01e0*/  UISETP.NE.AND UP0, UPT, UR4, 0x6, UPT ;  /* 0x000000060400788c */ /* 0x000fe2000bf05270 */
[C---:B------:R-:W-:Y:S01]  /*01f0*/  ISETP.EQ.AND P2, PT, R15.reuse, 0x8, PT ;  /* 0x000000080f00780c */ /* 0x040fe20003f42270 */
[----:B------:R-:W-:Y:S01]  /*0200*/  UIADD3.X UR9, UPT, UPT, URZ, UR9, URZ, UP1, !UPT ;  /* 0x00000009ff097290 */ /* 0x000fe20008ffe4ff */
[C---:B------:R-:W-:Y:S02]  /*0210*/  ISETP.EQ.AND P3, PT, R15.reuse, 0xc, PT ;  /* 0x0000000c0f00780c */ /* 0x040fe40003f62270 */
[----:B------:R-:W-:-:S02]  /*0220*/  ISETP.EQ.AND P4, PT, R15, 0x10, PT ;  /* 0x000000100f00780c */ /* 0x000fc40003f82270 */
[C---:B------:R-:W-:Y:S02]  /*0230*/  ISETP.EQ.AND P5, PT, R15.reuse, 0x14, PT ;  /* 0x000000140f00780c */ /* 0x040fe40003fa2270 */
[----:B------:R-:W-:Y:S01]  /*0240*/  IADD3 R15, PT, PT, R15, 0x4, RZ ;  /* 0x000000040f0f7810 */ /* 0x000fe20007ffe0ff */
[----:B--2---:R-:W-:-:S03]  /*0250*/  IMAD.WIDE.U32 R2, R3, R6, RZ ;  /* 0x0000000603027225 */ /* 0x004fc600078e00ff */
[----:B------:R-:W-:-:S04]  /*0260*/  IADD3 R2, P6, PT, R2, R9, RZ ;  /* 0x0000000902027210 */ /* 0x000fc80007fde0ff */
[----:B------:R-:W-:Y:S01]  /*0270*/  @P1 MOV R10, R2 ;  /* 0x00000002000a1202 */ /* 0x000fe20000000f00 */
[----:B------:R-:W-:Y:S02]  /*0280*/  IMAD.X R9, R3, 0x1, R7, P6 ;  /* 0x0000000103097824 */ /* 0x000fe400030e0607 */
[--C-:B------:R-:W-:Y:S02]  /*0290*/  @P0 IMAD.MOV.U32 R8, RZ, RZ, R2.reuse ;  /* 0x000000ffff080224 */ /* 0x100fe400078e0002 */
[--C-:B------:R-:W-:Y:S02]  /*02a0*/  @P2 IMAD.MOV.U32 R11, RZ, RZ, R2.reuse ;  /* 0x000000ffff0b2224 */ /* 0x100fe400078e0002 */
[--C-:B------:R-:W-:Y:S02]  /*02b0*/  @P3 IMAD.MOV.U32 R12, RZ, RZ, R2.reuse ;  /* 0x000000ffff0c3224 */ /* 0x100fe400078e0002 */
[--C-:B------:R-:W-:Y:S02]  /*02c0*/  @P4 IMAD.MOV.U32 R13, RZ, RZ, R2.reuse ;  /* 0x000000ffff0d4224 */ /* 0x100fe400078e0002 */
[----:B------:R-:W-:Y:S01]  /*02d0*/  @P5 IMAD.MOV.U32 R14, RZ, RZ, R2 ;  /* 0x000000ffff0e5224 */ /* 0x000fe200078e0002 */
[----:B------:R-:W-:Y:S06]  /*02e0*/  BRA.U UP0, `(.L_x_3) ;  /* 0xfffffffd00a07547 */ /* 0x000fec000b83ffff */
[----:B------:R-:W-:-:S04]  /*02f0*/  SHF.R.U32.HI R2, RZ, 0x17, R0 ;  /* 0x00000017ff027819 */ /* 0x000fc80000011600 */
[C---:B------:R-:W-:Y:S02]  /*0300*/  LOP3.LUT R3, R2.reuse, 0xe0, RZ, 0xc0, !PT ;  /* 0x000000e002037812 */ /* 0x040fe400078ec0ff */
[----:B------:R-:W-:-:S03]  /*0310*/  LOP3.LUT P6, RZ, R2, 0x1f, RZ, 0xc0, !PT ;  /* 0x0000001f02ff7812 */ /* 0x000fc600078cc0ff */
[----:B------:R-:W-:-:S05]  /*0320*/  VIADD R3, R3, 0xffffff80 ;  /* 0xffffff8003037836 */ /* 0x000fca0000000000 */
[----:B------:R-:W-:-:S05]  /*0330*/  SHF.R.U32.HI R3, RZ, 0x5, R3 ;  /* 0x00000005ff037819 */ /* 0x000fca0000011603 */
[----:B------:R-:W-:-:S05]  /*0340*/  IMAD.U32 R5, R3, -0x4, RZ ;  /* 0xfffffffc03057824 */ /* 0x000fca00078e00ff */
[C---:B------:R-:W-:Y:S02]  /*0350*/  ISETP.EQ.AND P3, PT, R5.reuse, -0x18, PT ;  /* 0xffffffe80500780c */ /* 0x040fe40003f62270 */
[C---:B------:R-:W-:Y:S02]  /*0360*/  ISETP.EQ.AND P4, PT, R5.reuse, -0x14, PT ;  /* 0xffffffec0500780c */ /* 0x040fe40003f82270 */
[C---:B------:R-:W-:Y:S02]  /*0370*/  ISETP.EQ.AND P2, PT, R5.reuse, -0x10, PT ;  /* 0xfffffff00500780c */ /* 0x040fe40003f42270 */
[C---:B------:R-:W-:Y:S02]  /*0380*/  ISETP.EQ.AND P1, PT, R5.reuse, -0xc, PT ;  /* 0xfffffff40500780c */ /* 0x040fe40003f22270 */
[C---:B------:R-:W-:Y:S02]  /*0390*/  ISETP.EQ.AND P0, PT, R5.reuse, -0x8, PT ;  /* 0xfffffff80500780c */ /* 0x040fe40003f02270 */
[----:B------:R-:W-:-:S03]  /*03a0*/  ISETP.EQ.AND P5, PT, R5, RZ, PT ;  /* 0x000000ff0500720c */ /* 0x000fc60003fa2270 */
[--C-:B------:R-:W-:Y:S01]  /*03b0*/  @P3 IMAD.MOV.U32 R3, RZ, RZ, R8.reuse ;  /* 0x000000ffff033224 */ /* 0x100fe200078e0008 */
[C---:B------:R-:W-:Y:S01]  /*03c0*/  ISETP.EQ.AND P3, PT, R5.reuse, -0x4, PT ;  /* 0xfffffffc0500780c */ /* 0x040fe20003f62270 */
[----:B------:R-:W-:Y:S01]  /*03d0*/  @P4 IMAD.MOV.U32 R4, RZ, RZ, R8 ;  /* 0x000000ffff044224 */ /* 0x000fe200078e0008 */
[----:B------:R-:W-:Y:S01]  /*03e0*/  @P4 MOV R3, R10 ;  /* 0x0000000a00034202 */ /* 0x000fe20000000f00 */
[----:B------:R-:W-:Y:S01]  /*03f0*/  @P2 IMAD.MOV.U32 R3, RZ, RZ, R11 ;  /* 0x000000ffff032224 */ /* 0x000fe200078e000b */
[----:B------:R-:W-:Y:S01]  /*0400*/  ISETP.EQ.AND P4, PT, R5, 0x4, PT ;  /* 0x000000040500780c */ /* 0x000fe20003f82270 */
[----:B------:R-:W-:Y:S02]  /*0410*/  @P1 IMAD.MOV.U32 R3, RZ, RZ, R12 ;  /* 0x000000ffff031224 */ /* 0x000fe400078e000c */
[----:B------:R-:W-:Y:S02]  /*0420*/  @P0 IMAD.MOV.U32 R3, RZ, RZ, R13 ;  /* 0x000000ffff030224 */ /* 0x000fe400078e000d */
[----:B------:R-:W-:-:S02]  /*0430*/  @P2 IMAD.MOV.U32 R4, RZ, RZ, R10 ;  /* 0x000000ffff042224 */ /* 0x000fc400078e000a */
[----:B------:R-:W-:Y:S01]  /*0440*/  @P1 IMAD.MOV.U32 R4, RZ, RZ, R11 ;  /* 0x000000ffff041224 */ /* 0x000fe200078e000b */
[----:B------:R-:W-:Y:S01]  /*0450*/  @P0 MOV R4, R12 ;  /* 0x0000000c00040202 */ /* 0x000fe20000000f00 */
[--C-:B------:R-:W-:Y:S01]  /*0460*/  @P3 IMAD.MOV.U32 R3, RZ, RZ, R14.reuse ;  /* 0x000000ffff033224 */ /* 0x100fe200078e000e */
[----:B------:R-:W-:Y:S01]  /*0470*/  @P5 MOV R3, R9 ;  /* 0x0000000900035202 */ /* 0x000fe20000000f00 */
[----:B------:R-:W-:Y:S02]  /*0480*/  @P3 IMAD.MOV.U32 R4, RZ, RZ, R13 ;  /* 0x000000ffff043224 */ /* 0x000fe400078e000d */
[----:B------:R-:W-:Y:S02]  /*0490*/  @P5 IMAD.MOV.U32 R4, RZ, RZ, R14 ;  /* 0x000000ffff045224 */ /* 0x000fe400078e000e */
[----:B------:R-:W-:Y:S02]  /*04a0*/  @P4 IMAD.MOV.U32 R4, RZ, RZ, R9 ;  /* 0x000000ffff044224 */ /* 0x000fe400078e0009 */
[----:B------:R-:W-:Y:S01]  /*04b0*/  IMAD.MOV.U32 R7, RZ, RZ, R3 ;  /* 0x000000ffff077224 */ /* 0x000fe200078e0003 */
[----:B------:R-:W-:Y:S06]  /*04c0*/  @!P6 BRA `(.L_x_4) ;  /* 0x00000000002ce947 */ /* 0x000fec0003800000 */
[----:B------:R-:W-:Y:S01]  /*04d0*/  @P2 IMAD.MOV.U32 R3, RZ, RZ, R8 ;  /* 0x000000ffff032224 */ /* 0x000fe200078e0008 */
[----:B------:R-:W-:Y:S01]  /*04e0*/  LOP3.LUT R2, R2, 0x1f, RZ, 0xc0, !PT ;  /* 0x0000001f02027812 */ /* 0x000fe200078ec0ff */
[----:B------:R-:W-:Y:S01]  /*04f0*/  @P1 IMAD.MOV.U32 R3, RZ, RZ, R10 ;  /* 0x000000ffff031224 */ /* 0x000fe200078e000a */
[----:B------:R-:W-:Y:S01]  /*0500*/  @P0 MOV R3, R11 ;  /* 0x0000000b00030202 */ /* 0x000fe20000000f00 */
[----:B------:R-:W-:Y:S01]  /*0510*/  @P3 IMAD.MOV.U32 R3, RZ, RZ, R12 ;  /* 0x000000ffff033224 */ /* 0x000fe200078e000c */
[----:B------:R-:W-:Y:S01]  /*0520*/  ISETP.EQ.AND P0, PT, R5, 0x8, PT ;  /* 0x000000080500780c */ /* 0x000fe20003f02270 */
[----:B------:R-:W-:Y:S01]  /*0530*/  @P5 IMAD.MOV.U32 R3, RZ, RZ, R13 ;  /* 0x000000ffff035224 */ /* 0x000fe200078e000d */
[----:B------:R-:W-:Y:S01]  /*0540*/  SHF.L.W.U32.HI R7, R4, R2, R7 ;  /* 0x0000000204077219 */ /* 0x000fe20000010e07 */
[----:B------:R-:W-:-:S10]  /*0550*/  @P4 IMAD.MOV.U32 R3, RZ, RZ, R14 ;  /* 0x000000ffff034224 */ /* 0x000fd400078e000e */
[----:B------:R-:W-:-:S05]  /*0560*/  @P0 IMAD.MOV.U32 R3, RZ, RZ, R9 ;  /* 0x000000ffff030224 */ /* 0x000fca00078e0009 */
[----:B------:R-:W-:-:S07]  /*0570*/  SHF.L.W.U32.HI R4, R3, R2, R4 ;  /* 0x0000000203047219 */ /* 0x000fce0000010e04 */
.L_x_4:
[C---:B------:R-:W-:Y:S01]  /*0580*/  SHF.L.W.U32.HI R9, R4.reuse, 0x2, R7 ;  /* 0x0000000204097819 */ /* 0x040fe20000010e07 */
[----:B------:R-:W-:Y:S01]  /*0590*/  UMOV UR4, 0x54442d19 ;  /* 0x54442d1900047882 */ /* 0x000fe20000000000 */
[----:B------:R-:W-:Y:S01]  /*05a0*/  SHF.L.U32 R4, R4, 0x2, RZ ;  /* 0x0000000204047819 */ /* 0x000fe200000006ff */
[----:B------:R-:W-:Y:S01]  /*05b0*/  UMOV UR5, 0x3bf921fb ;  /* 0x3bf921fb00057882 */ /* 0x000fe20000000000 */
[----:B------:R-:W-:Y:S02]  /*05c0*/  SHF.R.S32.HI R2, RZ, 0x1f, R9 ;  /* 0x0000001fff027819 */ /* 0x000fe40000011409 */
[----:B------:R-:W-:Y:S02]  /*05d0*/  ISETP.GE.AND P0, PT, R0, RZ, PT ;  /* 0x000000ff0000720c */ /* 0x000fe40003f06270 */
[C---:B------:R-:W-:Y:S02]  /*05e0*/  LOP3.LUT R4, R2.reuse, R4, RZ, 0x3c, !PT ;  /* 0x0000000402047212 */ /* 0x040fe400078e3cff */
[----:B------:R-:W-:-:S02]  /*05f0*/  LOP3.LUT R5, R2, R9, RZ, 0x3c, !PT ;  /* 0x0000000902057212 */ /* 0x000fc400078e3cff */
[----:B------:R-:W-:Y:S02]  /*0600*/  SHF.R.U32.HI R6, RZ, 0x1e, R7 ;  /* 0x0000001eff067819 */ /* 0x000fe40000011607 */
[----:B------:R-:W0:Y:S01]  /*0610*/  I2F.F64.S64 R2, R4 ;  /* 0x0000000400027312 */ /* 0x000e220000301c00 */
[C---:B------:R-:W-:Y:S02]  /*0620*/  LOP3.LUT R0, R9.reuse, R0, RZ, 0x3c, !PT ;  /* 0x0000000009007212 */ /* 0x040fe400078e3cff */
[----:B------:R-:W-:Y:S02]  /*0630*/  LEA.HI R6, R9, R6, RZ, 0x1 ;  /* 0x0000000609067211 */ /* 0x000fe400078f08ff */
[----:B------:R-:W-:-:S03]  /*0640*/  ISETP.GE.AND P1, PT, R0, RZ, PT ;  /* 0x000000ff0000720c */ /* 0x000fc60003f26270 */
[----:B------:R-:W-:-:S04]  /*0650*/  IMAD.MOV R0, RZ, RZ, -R6 ;  /* 0x000000ffff007224 */ /* 0x000fc800078e0a06 */
[----:B------:R-:W-:Y:S01]  /*0660*/  @!P0 IMAD.MOV.U32 R6, RZ, RZ, R0 ;  /* 0x000000ffff068224 */ /* 0x000fe200078e0000 */
[----:B0-----:R-:W-:-:S10]  /*0670*/  DMUL R2, R2, UR4 ;  /* 0x0000000402027c28 */ /* 0x001fd40008000000 */
[----:B------:R-:W0:Y:S02]  /*0680*/  F2F.F32.F64 R2, R2 ;  /* 0x0000000200027310 */ /* 0x000e240000301000 */
[----:B0-----:R-:W-:-:S07]  /*0690*/  FSEL R4, -R2, R2, !P1 ;  /* 0x0000000202047208 */ /* 0x001fce0004800100 */
.L_x_2:
[----:B------:R-:W-:Y:S02]  /*06a0*/  IMAD.MOV.U32 R0, RZ, RZ, 0x37cbac00 ;  /* 0x37cbac00ff007424 */ /* 0x000fe400078e00ff */
[----:B------:R-:W-:Y:S01]  /*06b0*/  FMUL R3, R4, R4 ;  /* 0x0000000404037220 */ /* 0x000fe20000400000 */
[----:B------:R-:W-:Y:S01]  /*06c0*/  LOP3.LUT R2, R6, 0x1, RZ, 0xc0, !PT ;  /* 0x0000000106027812 */ /* 0x000fe200078ec0ff */
[----:B------:R-:W-:Y:S01]  /*06d0*/  IMAD.MOV.U32 R7, RZ, RZ, 0x3effffff ;  /* 0x3effffffff077424 */ /* 0x000fe200078e00ff */
[----:B------:R-:W-:Y:S01]  /*06e0*/  MOV R8, 0x3d2aaabb ;  /* 0x3d2aaabb00087802 */ /* 0x000fe20000000f00 */
[----:B------:R-:W-:Y:S01]  /*06f0*/  FFMA R0, R3, R0, -0.0013887860113754868507 ;  /* 0xbab607ed03007423 */ /* 0x000fe20000000000 */
[----:B------:R-:W-:Y:S02]  /*0700*/  ISETP.NE.U32.AND P0, PT, R2, 0x1, PT ;  /* 0x000000010200780c */ /* 0x000fe40003f05070 */
[----:B------:R-:W-:Y:S02]  /*0710*/  LOP3.LUT P1, RZ, R6, 0x2, RZ, 0xc0, !PT ;  /* 0x0000000206ff7812 */ /* 0x000fe4000782c0ff */
[----:B------:R-:W-:-:S02]  /*0720*/  FSEL R2, R0, -0.00019574658654164522886, !P0 ;  /* 0xb94d415300027808 */ /* 0x000fc40004000000 */
[----:B------:R-:W-:Y:S02]  /*0730*/  FSEL R8, R8, 0.0083327032625675201416, !P0 ;  /* 0x3c0885e408087808 */ /* 0x000fe40004000000 */
[----:B------:R-:W-:Y:S02]  /*0740*/  FSEL R0, R4, 1, P0 ;  /* 0x3f80000004007808 */ /* 0x000fe40000000000 */
[----:B------:R-:W-:Y:S01]  /*0750*/  FSEL R7, -R7, -0.16666662693023681641, !P0 ;  /* 0xbe2aaaa807077808 */ /* 0x000fe20004000100 */
[C---:B------:R-:W-:Y:S02]  /*0760*/  FFMA R2, R3.reuse, R2, R8 ;  /* 0x0000000203027223 */ /* 0x040fe40000000008 */
[C---:B------:R-:W-:Y:S02]  /*0770*/  FFMA R5, R3.reuse, R0, RZ ;  /* 0x0000000003057223 */ /* 0x040fe400000000ff */
[----:B------:R-:W-:-:S04]  /*0780*/  FFMA R2, R3, R2, R7 ;  /* 0x0000000203027223 */ /* 0x000fc80000000007 */
[----:B------:R-:W-:Y:S02]  /*0790*/  FFMA R0, R5, R2, R0 ;  /* 0x0000000205007223 */ /* 0x000fe40000000000 */
[----:B------:R-:W0:Y:S02]  /*07a0*/  LDC.64 R2, c[0x0][0x380] ;  /* 0x0000e000ff027b82 */ /* 0x000e240000000a00 */
[----:B------:R-:W-:-:S06]  /*07b0*/  @P1 FADD R0, RZ, -R0 ;  /* 0x80000000ff001221 */ /* 0x000fcc0000000000 */
[----:B------:R-:W1:Y:S02]  /*07c0*/  F2F.BF16.F32 R0, R0 ;  /* 0x0000000000007304 */ /* 0x000e640000202000 */
[----:B-1----:R-:W-:-:S05]  /*07d0*/  IMAD.U32 R5, R0, 0x10000, RZ ;  /* 0x0001000000057824 */ /* 0x002fca00078e00ff */
[----:B0-----:R-:W-:Y:S01]  /*07e0*/  STG.E desc[UR6][R2.64], R5 ;  /* 0x0000000502007986 */ /* 0x001fe2000c101906 */
[----:B------:R-:W-:Y:S05]  /*07f0*/  EXIT ;  /* 0x000000000000794d */ /* 0x000fea0003800000 */
.L_x_5:
        /* <DEDUP_REMOVED lines=16> */
.L_x_55:


//--------------------- .text._Z7_hrsqrtPf13__nv_bfloat16 --------------------------
	.section	.text._Z7_hrsqrtPf13__nv_bfloat16,"ax",@progbits
	.align	128
        .global         _Z7_hrsqrtPf13__nv_bfloat16
        .type           _Z7_hrsqrtPf13__nv_bfloat16,@function
        .size           _Z7_hrsqrtPf13__nv_bfloat16,(.L_x_56 - _Z7_hrsqrtPf13__nv_bfloat16)
        .other          _Z7_hrsqrtPf13__nv_bfloat16,@"STO_CUDA_ENTRY STV_DEFAULT"
_Z7_hrsqrtPf13__nv_bfloat16:
.text._Z7_hrsqrtPf13__nv_bfloat16:
[----:B------:R-:W-:Y:S08]  /*0000*/  LDC R1, c[0x0][0x37c] ;  /* 0x0000df00ff017b82 */ /* 0x000ff00000000800 */
[----:B------:R-:W0:Y:S01]  /*0010*/  LDC.U16 R0, c[0x0][0x388] ;  /* 0x0000e200ff007b82 */ /* 0x000e220000000400 */
[----:B------:R-:W1:Y:S07]  /*0020*/  LDCU.64 UR4, c[0x0][0x358] ;  /* 0x00006b00ff0477ac */ /* 0x000e6e0008000a00 */
[----:B------:R-:W1:Y:S01]  /*0030*/  LDC.64 R2, c[0x0][0x380] ;  /* 0x0000e000ff027b82 */ /* 0x000e620000000a00 */
[----:B0-----:R-:W-:-:S04]  /*0040*/  SHF.L.U32 R0, R0, 0x10, RZ ;  /* 0x0000001000007819 */ /* 0x001fc800000006ff */
[----:B------:R-:W-:-:S13]  /*0050*/  FSETP.GEU.AND P0, PT, |R0|, 1.175494350822287508e-38, PT ;  /* 0x008000000000780b */ /* 0x000fda0003f0e200 */
[----:B------:R-:W-:-:S04]  /*0060*/  @!P0 FMUL R0, R0, 16777216 ;  /* 0x4b80000000008820 */ /* 0x000fc80000400000 */
[----:B------:R-:W0:Y:S02]  /*0070*/  MUFU.RSQ R4, R0 ;  /* 0x0000000000047308 */ /* 0x000e240000001400 */
[----:B0-----:R-:W-:-:S06]  /*0080*/  @!P0 FMUL R4, R4, 4096 ;  /* 0x4580000004048820 */ /* 0x001fcc0000400000 */
[----:B------:R-:W0:Y:S02]  /*0090*/  F2F.BF16.F32 R4, R4 ;  /* 0x0000000400047304 */ /* 0x000e240000202000 */
[----:B0-----:R-:W-:-:S05]  /*00a0*/  SHF.L.U32 R5, R4, 0x10, RZ ;  /* 0x0000001004057819 */ /* 0x001fca00000006ff */
[----:B-1----:R-:W-:Y:S01]  /*00b0*/  STG.E desc[UR4][R2.64], R5 ;  /* 0x0000000502007986 */ /* 0x002fe2000c101904 */
[----:B------:R-:W-:Y:S05]  /*00c0*/  EXIT ;  /* 0x000000000000794d */ /* 0x000fea0003800000 */
.L_x_6:
        /* <DEDUP_REMOVED lines=11> */
.L_x_56:


//--------------------- .text._Z6_hrintPf13__nv_bfloat16 --------------------------
	.section	.text._Z6_hrintPf13__nv_bfloat16,"ax",@progbits
	.align	128
        .global         _Z6_hrintPf13__nv_bfloat16
        .type           _Z6_hrintPf13__nv_bfloat16,@function
        .size           _Z6_hrintPf13__nv_bfloat16,(.L_x_57 - _Z6_hrintPf13__nv_bfloat16)
        .other          _Z6_hrintPf13__nv_bfloat16,@"STO_CUDA_ENTRY STV_DEFAULT"
_Z6_hrintPf13__nv_bfloat16:
.text._Z6_hrintPf13__nv_bfloat16:
[----:B------:R-:W-:Y:S01]  /*0000*/  LDC R1, c[0x0][0x37c] ;  /* 0x0000df00ff017b82 */ /* 0x000fe20000000800 */
[----:B------:R-:W0:Y:S07]  /*0010*/  LDCU.U16 UR4, c[0x0][0x388] ;  /* 0x00007100ff0477ac */ /* 0x000e2e0008000400 */
[----:B------:R-:W1:Y:S01]  /*0020*/  LDC.64 R2, c[0x0][0x380] ;  /* 0x0000e000ff027b82 */ /* 0x000e620000000a00 */
[----:B0-----:R-:W0:Y:S01]  /*0030*/  FRND.BF16 R0, UR4 ;  /* 0x0000000400007d07 */ /* 0x001e220008402000 */
[----:B------:R-:W1:Y:S01]  /*0040*/  LDCU.64 UR4, c[0x0][0x358] ;  /* 0x00006b00ff0477ac */ /* 0x000e620008000a00 */
[----:B0-----:R-:W-:-:S05]  /*0050*/  SHF.L.U32 R5, R0, 0x10, RZ ;  /* 0x0000001000057819 */ /* 0x001fca00000006ff */
[----:B-1----:R-:W-:Y:S01]  /*0060*/  STG.E desc[UR4][R2.64], R5 ;  /* 0x0000000502007986 */ /* 0x002fe2000c101904 */
[----:B------:R-:W-:Y:S05]  /*0070*/  EXIT ;  /* 0x000000000000794d */ /* 0x000fea0003800000 */
.L_x_7:
        /* <DEDUP_REMOVED lines=16> */
.L_x_57:


//--------------------- .text._Z5_hrcpPf13__nv_bfloat16 --------------------------
	.section	.text._Z5_hrcpPf13__nv_bfloat16,"ax",@progbits
	.align	128
        .global         _Z5_hrcpPf13__nv_bfloat16
        .type           _Z5_hrcpPf13__nv_bfloat16,@function
        .size           _Z5_hrcpPf13__nv_bfloat16,(.L_x_58 - _Z5_hrcpPf13__nv_bfloat16)
        .other          _Z5_hrcpPf13__nv_bfloat16,@"STO_CUDA_ENTRY STV_DEFAULT"
_Z5_hrcpPf13__nv_bfloat16:
.text._Z5_hrcpPf13__nv_bfloat16:
[----:B------:R-:W-:Y:S08]  /*0000*/  LDC R1, c[0x0][0x37c] ;  /* 0x0000df00ff017b82 */ /* 0x000ff00000000800 */
[----:B------:R-:W0:Y:S01]  /*0010*/  LDC.U16 R0, c[0x0][0x388] ;  /* 0x0000e200ff007b82 */ /* 0x000e220000000400 */
[----:B------:R-:W-:Y:S01]  /*0020*/  HFMA2 R2, -RZ, RZ, 15, 0 ;  /* 0x4b800000ff027431 */ /* 0x000fe200000001ff */
[----:B------:R-:W1:Y:S01]  /*0030*/  LDCU.64 UR4, c[0x0][0x358] ;  /* 0x00006b00ff0477ac */ /* 0x000e620008000a00 */
[----:B0-----:R-:W-:-:S05]  /*0040*/  IMAD.U32 R0, R0, 0x10000, RZ ;  /* 0x0001000000007824 */ /* 0x001fca00078e00ff */
[C---:B------:R-:W-:Y:S02]  /*0050*/  FSETP.GEU.AND P1, PT, |R0|.reuse, 1.175494350822287508e-38, PT ;  /* 0x008000000000780b */ /* 0x040fe40003f2e200 */
[----:B------:R-:W-:Y:S02]  /*0060*/  FSETP.GT.AND P0, PT, |R0|, 8.50705917302346158658e+37, PT ;  /* 0x7e8000000000780b */ /* 0x000fe40003f04200 */
[----:B------:R-:W-:-:S04]  /*0070*/  FSEL R2, R2, 1, !P1 ;  /* 0x3f80000002027808 */ /* 0x000fc80004800000 */
[----:B------:R-:W-:Y:S02]  /*0080*/  FSEL R5, R2, 0.25, !P0 ;  /* 0x3e80000002057808 */ /* 0x000fe40004000000 */
[----:B------:R-:W1:Y:S03]  /*0090*/  LDC.64 R2, c[0x0][0x380] ;  /* 0x0000e000ff027b82 */ /* 0x000e660000000a00 */
[----:B------:R-:W-:-:S06]  /*00a0*/  FMUL R0, R0, R5 ;  /* 0x0000000500007220 */ /* 0x000fcc0000400000 */
[----:B------:R-:W0:Y:S02]  /*00b0*/  MUFU.RCP R0, R0 ;  /* 0x0000000000007308 */ /* 0x000e240000001000 */
[----:B0-----:R-:W-:-:S06]  /*00c0*/  FMUL R5, R5, R0 ;  /* 0x0000000005057220 */ /* 0x001fcc0000400000 */
[----:B------:R-:W0:Y:S02]  /*00d0*/  F2F.BF16.F32 R5, R5 ;  /* 0x0000000500057304 */ /* 0x000e240000202000 */
[----:B0-----:R-:W-:-:S05]  /*00e0*/  IMAD.U32 R7, R5, 0x10000, RZ ;  /* 0x0001000005077824 */ /* 0x001fca00078e00ff */
[----:B-1----:R-:W-:Y:S01]  /*00f0*/  STG.E desc[UR4][R2.64], R7 ;  /* 0x0000000702007986 */ /* 0x002fe2000c101904 */
[----:B------:R-:W-:Y:S05]  /*0100*/  EXIT ;  /* 0x000000000000794d */ /* 0x000fea0003800000 */
.L_x_8:
        /* <DEDUP_REMOVED lines=15> */
.L_x_58:


//--------------------- .text._Z6_hlog2Pf13__nv_bfloat16 --------------------------
	.section	.text._Z6_hlog2Pf13__nv_bfloat16,"ax",@progbits
	.align	128
        .global         _Z6_hlog2Pf13__nv_bfloat16
        .type           _Z6_hlog2Pf13__nv_bfloat16,@function
        .size           _Z6_hlog2Pf13__nv_bfloat16,(.L_x_59 - _Z6_hlog2Pf13__nv_bfloat16)
        .other          _Z6_hlog2Pf13__nv_bfloat16,@"STO_CUDA_ENTRY STV_DEFAULT"
_Z6_hlog2Pf13__nv_bfloat16:
.text._Z6_hlog2Pf13__nv_bfloat16:
[----:B------:R-:W-:Y:S08]  /*0000*/  LDC R1, c[0x0][0x37c] ;  /* 0x0000df00ff017b82 */ /* 0x000ff00000000800 */
[----:B------:R-:W0:Y:S01]  /*0010*/  LDC.U16 R0, c[0x0][0x388] ;  /* 0x0000e200ff007b82 */ /* 0x000e220000000400 */
[----:B------:R-:W1:Y:S07]  /*0020*/  LDCU.64 UR4, c[0x0][0x358] ;  /* 0x00006b00ff0477ac */ /* 0x000e6e0008000a00 */
[----:B------:R-:W1:Y:S01]  /*0030*/  LDC.64 R2, c[0x0][0x380] ;  /* 0x0000e000ff027b82 */ /* 0x000e620000000a00 */
[----:B0-----:R-:W-:-:S04]  /*0040*/  SHF.L.U32 R0, R0, 0x10, RZ ;  /* 0x0000001000007819 */ /* 0x001fc800000006ff */
[----:B------:R-:W-:-:S13]  /*0050*/  FSETP.GEU.AND P0, PT, |R0|, 1.175494350822287508e-38, PT ;  /* 0x008000000000780b */ /* 0x000fda0003f0e200 */
[----:B------:R-:W-:-:S04]  /*0060*/  @!P0 FMUL R0, R0, 16777216 ;  /* 0x4b80000000008820 */ /* 0x000fc80000400000 */
[----:B------:R-:W0:Y:S02]  /*0070*/  MUFU.LG2 R4, R0 ;  /* 0x0000000000047308 */ /* 0x000e240000000c00 */
[----:B0-----:R-:W-:-:S06]  /*0080*/  @!P0 FADD R4, R4, -24 ;  /* 0xc1c0000004048421 */ /* 0x001fcc0000000000 */
[----:B------:R-:W0:Y:S02]  /*0090*/  F2F.BF16.F32 R4, R4 ;  /* 0x0000000400047304 */ /* 0x000e240000202000 */
[----:B0-----:R-:W-:-:S05]  /*00a0*/  SHF.L.U32 R5, R4, 0x10, RZ ;  /* 0x0000001004057819 */ /* 0x001fca00000006ff */
[----:B-1----:R-:W-:Y:S01]  /*00b0*/  STG.E desc[UR4][R2.64], R5 ;  /* 0x0000000502007986 */ /* 0x002fe2000c101904 */
[----:B------:R-:W-:Y:S05]  /*00c0*/  EXIT ;  /* 0x000000000000794d */ /* 0x000fea0003800000 */
.L_x_9:
        /* <DEDUP_REMOVED lines=11> */
.L_x_59:


//--------------------- .text._Z7_hlog10Pf13__nv_bfloat16 --------------------------
	.section	.text._Z7_hlog10Pf13__nv_bfloat16,"ax",@progbits
	.align	128
        .global         _Z7_hlog10Pf13__nv_bfloat16
        .type           _Z7_hlog10Pf13__nv_bfloat16,@function
        .size           _Z7_hlog10Pf13__nv_bfloat16,(.L_x_60 - _Z7_hlog10Pf13__nv_bfloat16)
        .other          _Z7_hlog10Pf13__nv_bfloat16,@"STO_CUDA_ENTRY STV_DEFAULT"
_Z7_hlog10Pf13__nv_bfloat16:
.text._Z7_hlog10Pf13__nv_bfloat16:
        /* <DEDUP_REMOVED lines=8> */
[----:B0-----:R-:W-:-:S04]  /*0080*/  @!P0 FADD R4, R4, -24 ;  /* 0xc1c0000004048421 */ /* 0x001fc80000000000 */
[----:B------:R-:W-:-:S06]  /*0090*/  FMUL R4, R4, 0.30103000998497009277 ;  /* 0x3e9a209b04047820 */ /* 0x000fcc0000400000 */
[----:B------:R-:W0:Y:S02]  /*00a0*/  F2F.BF16.F32 R4, R4 ;  /* 0x0000000400047304 */ /* 0x000e240000202000 */
[----:B0-----:R-:W-:-:S05]  /*00b0*/  SHF.L.U32 R5, R4, 0x10, RZ ;  /* 0x0000001004057819 */ /* 0x001fca00000006ff */
[----:B-1----:R-:W-:Y:S01]  /*00c0*/  STG.E desc[UR4][R2.64], R5 ;  /* 0x0000000502007986 */ /* 0x002fe2000c101904 */
[----:B------:R-:W-:Y:S05]  /*00d0*/  EXIT ;  /* 0x000000000000794d */ /* 0x000fea0003800000 */
.L_x_10:
        /* <DEDUP_REMOVED lines=10> */
.L_x_60:


//--------------------- .text._Z5_hlogPf13__nv_bfloat16 --------------------------
	.section	.text._Z5_hlogPf13__nv_bfloat16,"ax",@progbits
	.align	128
        .global         _Z5_hlogPf13__nv_bfloat16
        .type           _Z5_hlogPf13__nv_bfloat16,@function
        .size           _Z5_hlogPf13__nv_bfloat16,(.L_x_61 - _Z5_hlogPf13__nv_bfloat16)
        .other          _Z5_hlogPf13__nv_bfloat16,@"STO_CUDA_ENTRY STV_DEFAULT"
_Z5_hlogPf13__nv_bfloat16:
.text._Z5_hlogPf13__nv_bfloat16:
        /* <DEDUP_REMOVED lines=9> */
[----:B------:R-:W-:-:S06]  /*0090*/  FMUL R4, R4, 0.69314718246459960938 ;  /* 0x3f31721804047820 */ /* 0x000fcc0000400000 */
[----:B------:R-:W0:Y:S02]  /*00a0*/  F2F.BF16.F32 R4, R4 ;  /* 0x0000000400047304 */ /* 0x000e240000202000 */
[----:B0-----:R-:W-:-:S05]  /*00b0*/  SHF.L.U32 R5, R4, 0x10, RZ ;  /* 0x0000001004057819 */ /* 0x001fca00000006ff */
[----:B-1----:R-:W-:Y:S01]  /*00c0*/  STG.E desc[UR4][R2.64], R5 ;  /* 0x0000000502007986 */ /* 0x002fe2000c101904 */
[----:B------:R-:W-:Y:S05]  /*00d0*/  EXIT ;  /* 0x000000000000794d */ /* 0x000fea0003800000 */
.L_x_11:
        /* <DEDUP_REMOVED lines=10> */
.L_x_61:


//--------------------- .text._Z7_hfloorPf13__nv_bfloat16 --------------------------
	.section	.text._Z7_hfloorPf13__nv_bfloat16,"ax",@progbits
	.align	128
        .global         _Z7_hfloorPf13__nv_bfloat16
        .type           _Z7_hfloorPf13__nv_bfloat16,@function
        .size           _Z7_hfloorPf13__nv_bfloat16,(.L_x_62 - _Z7_hfloorPf13__nv_bfloat16)
        .other          _Z7_hfloorPf13__nv_bfloat16,@"STO_CUDA_ENTRY STV_DEFAULT"
_Z7_hfloorPf13__nv_bfloat16:
.text._Z7_hfloorPf13__nv_bfloat16:
[----:B------:R-:W-:Y:S01]  /*0000*/  LDC R1, c[0x0][0x37c] ;  /* 0x0000df00ff017b82 */ /* 0x000fe20000000800 */
[----:B------:R-:W0:Y:S07]  /*0010*/  LDCU.U16 UR4, c[0x0][0x388] ;  /* 0x00007100ff0477ac */ /* 0x000e2e0008000400 */
[----:B------:R-:W1:Y:S01]  /*0020*/  LDC.64 R2, c[0x0][0x380] ;  /* 0x0000e000ff027b82 */ /* 0x000e620000000a00 */
[----:B0-----:R-:W0:Y:S01]  /*0030*/  FRND.BF16.FLOOR R0, UR4 ;  /* 0x0000000400007d07 */ /* 0x001e220008406000 */
[----:B------:R-:W1:Y:S01]  /*0040*/  LDCU.64 UR4, c[0x0][0x358] ;  /* 0x00006b00ff0477ac */ /* 0x000e620008000a00 */
[----:B0-----:R-:W-:-:S05]  /*0050*/  SHF.L.U32 R5, R0, 0x10, RZ ;  /* 0x0000001000057819 */ /* 0x001fca00000006ff */
[----:B-1----:R-:W-:Y:S01]  /*0060*/  STG.E desc[UR4][R2.64], R5 ;  /* 0x0000000502007986 */ /* 0x002fe2000c101904 */
[----:B------:R-:W-:Y:S05]  /*0070*/  EXIT ;  /* 0x000000000000794d */ /* 0x000fea0003800000 */
.L_x_12:
        /* <DEDUP_REMOVED lines=16> */
.L_x_62:


//--------------------- .text._Z6_hexp2Pf13__nv_bfloat16 --------------------------
	.section	.text._Z6_hexp2Pf13__nv_bfloat16,"ax",@progbits
	.align	128
        .global         _Z6_hexp2Pf13__nv_bfloat16
        .type           _Z6_hexp2Pf13__nv_bfloat16,@function
        .size           _Z6_hexp2Pf13__nv_bfloat16,(.L_x_63 - _Z6_hexp2Pf13__nv_bfloat16)
        .other          _Z6_hexp2Pf13__nv_bfloat16,@"STO_CUDA_ENTRY STV_DEFAULT"
_Z6_hexp2Pf13__nv_bfloat16:
.text._Z6_hexp2Pf13__nv_bfloat16:
[----:B------:R-:W-:Y:S08]  /*0000*/  LDC R1, c[0x0][0x37c] ;  /* 0x0000df00ff017b82 */ /* 0x000ff00000000800 */
[----:B------:R-:W0:Y:S01]  /*0010*/  LDC.U16 R0, c[0x0][0x388] ;  /* 0x0000e200ff007b82 */ /* 0x000e220000000400 */
[----:B------:R-:W1:Y:S07]  /*0020*/  LDCU.64 UR4, c[0x0][0x358] ;  /* 0x00006b00ff0477ac */ /* 0x000e6e0008000a00 */
[----:B------:R-:W1:Y:S01]  /*0030*/  LDC.64 R2, c[0x0][0x380] ;  /* 0x0000e000ff027b82 */ /* 0x000e620000000a00 */
[----:B0-----:R-:W-:-:S04]  /*0040*/  SHF.L.U32 R0, R0, 0x10, RZ ;  /* 0x0000001000007819 */ /* 0x001fc800000006ff */
[----:B------:R-:W-:-:S13]  /*0050*/  FSETP.GEU.AND P0, PT, R0, -126, PT ;  /* 0xc2fc00000000780b */ /* 0x000fda0003f0e000 */
[----:B------:R-:W-:-:S04]  /*0060*/  @!P0 FMUL R0, R0, 0.5 ;  /* 0x3f00000000008820 */ /* 0x000fc80000400000 */
[----:B------:R-:W0:Y:S02]  /*0070*/  MUFU.EX2 R4, R0 ;  /* 0x0000000000047308 */ /* 0x000e240000000800 */
[----:B0-----:R-:W-:-:S06]  /*0080*/  @!P0 FMUL R4, R4, R4 ;  /* 0x0000000404048220 */ /* 0x001fcc0000400000 */
[----:B------:R-:W0:Y:S02]  /*0090*/  F2F.BF16.F32 R4, R4 ;  /* 0x0000000400047304 */ /* 0x000e240000202000 */
[----:B0-----:R-:W-:-:S05]  /*00a0*/  SHF.L.U32 R5, R4, 0x10, RZ ;  /* 0x0000001004057819 */ /* 0x001fca00000006ff */
[----:B-1----:R-:W-:Y:S01]  /*00b0*/  STG.E desc[UR4][R2.64], R5 ;  /* 0x0000000502007986 */ /* 0x002fe2000c101904 */
[----:B------:R-:W-:Y:S05]  /*00c0*/  EXIT ;  /* 0x000000000000794d */ /* 0x000fea0003800000 */
.L_x_13:
        /* <DEDUP_REMOVED lines=11> */
.L_x_63:


//--------------------- .text._Z7_hexp10Pf13__nv_bfloat16 --------------------------
	.section	.text._Z7_hexp10Pf13__nv_bfloat16,"ax",@progbits
	.align	128
        .global         _Z7_hexp10Pf13__nv_bfloat16
        .type           _Z7_hexp10Pf13__nv_bfloat16,@function
        .size           _Z7_hexp10Pf13__nv_bfloat16,(.L_x_64 - _Z7_hexp10Pf13__nv_bfloat16)
        .other          _Z7_hexp10Pf13__nv_bfloat16,@"STO_CUDA_ENTRY STV_DEFAULT"
_Z7_hexp10Pf13__nv_bfloat16:
.text._Z7_hexp10Pf13__nv_bfloat16:
[----:B------:R-:W-:Y:S08]  /*0000*/  LDC R1, c[0x0][0x37c] ;  /* 0x0000df00ff017b82 */ /* 0x000ff00000000800 */
[----:B------:R-:W0:Y:S01]  /*0010*/  LDC.U16 R0, c[0x0][0x388] ;  /* 0x0000e200ff007b82 */ /* 0x000e220000000400 */
[----:B------:R-:W1:Y:S07]  /*0020*/  LDCU.64 UR4, c[0x0][0x358] ;  /* 0x00006b00ff0477ac */ /* 0x000e6e0008000a00 */
[----:B------:R-:W2:Y:S08]  /*0030*/  LDC.U16 R5, c[0x0][0x388] ;  /* 0x0000e200ff057b82 */ /* 0x000eb00000000400 */
[----:B------:R-:W1:Y:S01]  /*0040*/  LDC.64 R2, c[0x0][0x380] ;  /* 0x0000e000ff027b82 */ /* 0x000e620000000a00 */
[----:B0-----:R-:W-:-:S04]  /*0050*/  IMAD.U32 R0, R0, 0x10000, RZ ;  /* 0x0001000000007824 */ /* 0x001fc800078e00ff */
[----:B------:R-:W-:Y:S01]  /*0060*/  FMUL R0, R0, 3.3219280242919921875 ;  /* 0x40549a7800007820 */ /* 0x000fe20000400000 */
[----:B--2---:R-:W-:-:S04]  /*0070*/  PRMT R5, R5, 0x9910, RZ ;  /* 0x0000991005057816 */ /* 0x004fc800000000ff */
[----:B------:R-:W-:-:S13]  /*0080*/  FSETP.GEU.AND P0, PT, R0, -126, PT ;  /* 0xc2fc00000000780b */ /* 0x000fda0003f0e000 */
[----:B------:R-:W-:-:S04]  /*0090*/  @!P0 FMUL R0, R0, 0.5 ;  /* 0x3f00000000008820 */ /* 0x000fc80000400000 */
[----:B------:R-:W0:Y:S02]  /*00a0*/  MUFU.EX2 R4, R0 ;  /* 0x0000000000047308 */ /* 0x000e240000000800 */
[----:B0-----:R-:W-:Y:S01]  /*00b0*/  @!P0 FMUL R4, R4, R4 ;  /* 0x0000000404048220 */ /* 0x001fe20000400000 */
[----:B------:R-:W-:-:S05]  /*00c0*/  ISETP.NE.AND P0, PT, R5, -0x436b, PT ;  /* 0xffffbc950500780c */ /* 0x000fca0003f05270 */
[----:B------:R-:W0:Y:S02]  /*00d0*/  F2F.BF16.F32 R4, R4 ;  /* 0x0000000400047304 */ /* 0x000e240000202000 */
[----:B0-----:R-:W-:-:S04]  /*00e0*/  SEL R5, R4, 0x3f75, P0 ;  /* 0x00003f7504057807 */ /* 0x001fc80000000000 */
[----:B------:R-:W-:-:S05]  /*00f0*/  SHF.L.U32 R5, R5, 0x10, RZ ;  /* 0x0000001005057819 */ /* 0x000fca00000006ff */
[----:B-1----:R-:W-:Y:S01]  /*0100*/  STG.E desc[UR4][R2.64], R5 ;  /* 0x0000000502007986 */ /* 0x002fe2000c101904 */
[----:B------:R-:W-:Y:S05]  /*0110*/  EXIT ;  /* 0x000000000000794d */ /* 0x000fea0003800000 */
.L_x_14:
        /* <DEDUP_REMOVED lines=14> */
.L_x_64:


//--------------------- .text._Z5_hexpPf13__nv_bfloat16 --------------------------
	.section	.text._Z5_hexpPf13__nv_bfloat16,"ax",@progbits
	.align	128
        .global         _Z5_hexpPf13__nv_bfloat16
        .type           _Z5_hexpPf13__nv_bfloat16,@function
        .size           _Z5_hexpPf13__nv_bfloat16,(.L_x_65 - _Z5_hexpPf13__nv_bfloat16)
        .other          _Z5_hexpPf13__nv_bfloat16,@"STO_CUDA_ENTRY STV_DEFAULT"
_Z5_hexpPf13__nv_bfloat16:
.text._Z5_hexpPf13__nv_bfloat16:
[----:B------:R-:W-:Y:S08]  /*0000*/  LDC R1, c[0x0][0x37c] ;  /* 0x0000df00ff017b82 */ /* 0x000ff00000000800 */
[----:B------:R-:W0:Y:S01]  /*0010*/  LDC.U16 R0, c[0x0][0x388] ;  /* 0x0000e200ff007b82 */ /* 0x000e220000000400 */
[----:B------:R-:W1:Y:S07]  /*0020*/  LDCU.64 UR4, c[0x0][0x358] ;  /* 0x00006b00ff0477ac */ /* 0x000e6e0008000a00 */
[----:B------:R-:W1:Y:S01]  /*0030*/  LDC.64 R2, c[0x0][0x380] ;  /* 0x0000e000ff027b82 */ /* 0x000e620000000a00 */
[----:B0-----:R-:W-:-:S05]  /*0040*/  SHF.L.U32 R0, R0, 0x10, RZ ;  /* 0x0000001000007819 */ /* 0x001fca00000006ff */
[----:B------:R-:W-:-:S05]  /*0050*/  FMUL R0, R0, 1.4426951408386230469 ;  /* 0x3fb8aa3c00007820 */ /* 0x000fca0000400000 */
        /* <DEDUP_REMOVED lines=8> */
.L_x_15:
        /* <DEDUP_REMOVED lines=10> */
.L_x_65:


//--------------------- .text._Z5_hcosPf13__nv_bfloat16 --------------------------
	.section	.text._Z5_hcosPf13__nv_bfloat16,"ax",@progbits
	.align	128
        .global         _Z5_hcosPf13__nv_bfloat16
        .type           _Z5_hcosPf13__nv_bfloat16,@function
        .size           _Z5_hcosPf13__nv_bfloat16,(.L_x_66 - _Z5_hcosPf13__nv_bfloat16)
        .other          _Z5_hcosPf13__nv_bfloat16,@"STO_CUDA_ENTRY STV_DEFAULT"
_Z5_hcosPf13__nv_bfloat16:
.text._Z5_hcosPf13__nv_bfloat16:
        /* <DEDUP_REMOVED lines=23> */
.L_x_17:
        /* <DEDUP_REMOVED lines=12> */
[C---:B------:R-:W-:Y:S01]  /*0230*/  ISETP.EQ.AND P5, PT, R15.reuse, 0x14, PT ;  /* 0x000000140f00780c */ /* 0x040fe20003fa2270 */
[----:B------:R-:W-:Y:S02]  /*0240*/  VIADD R15, R15, 0x4 ;  /* 0x000000040f0f7836 */ /* 0x000fe40000000000 */
[----:B--2---:R-:W-:-:S03]  /*0250*/  IMAD.WIDE.U32 R2, R3, R6, RZ ;  /* 0x0000000603027225 */ /* 0x004fc600078e00ff */
[----:B------:R-:W-:-:S04]  /*0260*/  IADD3 R2, P6, PT, R2, R9, RZ ;  /* 0x0000000902027210 */ /* 0x000fc80007fde0ff */
[-C--:B------:R-:W-:Y:S01]  /*0270*/  @P0 MOV R8, R2.reuse ;  /* 0x0000000200080202 */ /* 0x080fe20000000f00 */
[----:B------:R-:W-:Y:S02]  /*0280*/  IMAD.X R9, R3, 0x1, R7, P6 ;  /* 0x0000000103097824 */ /* 0x000fe400030e0607 */
[----:B------:R-:W-:Y:S01]  /*0290*/  @P5 MOV R14, R2 ;  /* 0x00000002000e5202 */ /* 0x000fe20000000f00 */
        /* <DEDUP_REMOVED lines=17> */
[----:B------:R-:W-:Y:S01]  /*03b0*/  @P3 IMAD.MOV.U32 R3, RZ, RZ, R8 ;  /* 0x000000ffff033224 */ /* 0x000fe200078e0008 */
[C---:B------:R-:W-:Y:S01]  /*03c0*/  ISETP.EQ.AND P3, PT, R5.reuse, -0x4, PT ;  /* 0xfffffffc0500780c */ /* 0x040fe20003f62270 */
[--C-:B------:R-:W-:Y:S01]  /*03d0*/  @P4 IMAD.MOV.U32 R3, RZ, RZ, R10.reuse ;  /* 0x000000ffff034224 */ /* 0x100fe200078e000a */
[----:B------:R-:W-:Y:S01]  /*03e0*/  @P4 MOV R4, R8 ;  /* 0x0000000800044202 */ /* 0x000fe20000000f00 */
[----:B------:R-:W-:Y:S01]  /*03f0*/  @P2 IMAD.MOV.U32 R3, RZ, RZ, R11 ;  /* 0x000000ffff032224 */ /* 0x000fe200078e000b */
[----:B------:R-:W-:Y:S01]  /*0400*/  ISETP.EQ.AND P4, PT, R5, 0x4, PT ;  /* 0x000000040500780c */ /* 0x000fe20003f82270 */
[----:B------:R-:W-:Y:S01]  /*0410*/  @P2 IMAD.MOV.U32 R4, RZ, RZ, R10 ;  /* 0x000000ffff042224 */ /* 0x000fe200078e000a */
[----:B------:R-:W-:Y:S01]  /*0420*/  @P1 MOV R3, R12 ;  /* 0x0000000c00031202 */ /* 0x000fe20000000f00 */
[----:B------:R-:W-:Y:S02]  /*0430*/  @P0 IMAD.MOV.U32 R3, RZ, RZ, R13 ;  /* 0x000000ffff030224 */ /* 0x000fe400078e000d */
[----:B------:R-:W-:-:S02]  /*0440*/  @P1 IMAD.MOV.U32 R4, RZ, RZ, R11 ;  /* 0x000000ffff041224 */ /* 0x000fc400078e000b */
[----:B------:R-:W-:Y:S02]  /*0450*/  @P0 IMAD.MOV.U32 R4, RZ, RZ, R12 ;  /* 0x000000ffff040224 */ /* 0x000fe400078e000c */
[----:B------:R-:W-:Y:S02]  /*0460*/  @P3 IMAD.MOV.U32 R3, RZ, RZ, R14 ;  /* 0x000000ffff033224 */ /* 0x000fe400078e000e */
[----:B------:R-:W-:Y:S02]  /*0470*/  @P5 IMAD.MOV.U32 R3, RZ, RZ, R9 ;  /* 0x000000ffff035224 */ /* 0x000fe400078e0009 */
[----:B------:R-:W-:Y:S01]  /*0480*/  @P3 IMAD.MOV.U32 R4, RZ, RZ, R13 ;  /* 0x000000ffff043224 */ /* 0x000fe200078e000d */
[----:B------:R-:W-:Y:S01]  /*0490*/  @P5 MOV R4, R14 ;  /* 0x0000000e00045202 */ /* 0x000fe20000000f00 */
[----:B------:R-:W-:Y:S02]  /*04a0*/  @P4 IMAD.MOV.U32 R4, RZ, RZ, R9 ;  /* 0x000000ffff044224 */ /* 0x000fe400078e0009 */
[----:B------:R-:W-:Y:S01]  /*04b0*/  IMAD.MOV.U32 R7, RZ, RZ, R3 ;  /* 0x000000ffff077224 */ /* 0x000fe200078e0003 */
[----:B------:R-:W-:Y:S06]  /*04c0*/  @!P6 BRA `(.L_x_18) ;  /* 0x00000000002ce947 */ /* 0x000fec0003800000 */
[----:B------:R-:W-:Y:S01]  /*04d0*/  @P2 MOV R3, R8 ;  /* 0x0000000800032202 */ /* 0x000fe20000000f00 */
[----:B------:R-:W-:Y:S01]  /*04e0*/  @P1 IMAD.MOV.U32 R3, RZ, RZ, R10 ;  /* 0x000000ffff031224 */ /* 0x000fe200078e000a */
[----:B------:R-:W-:Y:S01]  /*04f0*/  LOP3.LUT R2, R2, 0x1f, RZ, 0xc0, !PT ;  /* 0x0000001f02027812 */ /* 0x000fe200078ec0ff */
[----:B------:R-:W-:Y:S01]  /*0500*/  @P0 IMAD.MOV.U32 R3, RZ, RZ, R11 ;  /* 0x000000ffff030224 */ /* 0x000fe200078e000b */
[----:B------:R-:W-:Y:S01]  /*0510*/  ISETP.EQ.AND P0, PT, R5, 0x8, PT ;  /* 0x000000080500780c */ /* 0x000fe20003f02270 */
[----:B------:R-:W-:Y:S01]  /*0520*/  @P3 IMAD.MOV.U32 R3, RZ, RZ, R12 ;  /* 0x000000ffff033224 */ /* 0x000fe200078e000c */
[----:B------:R-:W-:Y:S01]  /*0530*/  @P5 MOV R3, R13 ;  /* 0x0000000d00035202 */ /* 0x000fe20000000f00 */
[----:B------:R-:W-:Y:S01]  /*0540*/  @P4 IMAD.MOV.U32 R3, RZ, RZ, R14 ;  /* 0x000000ffff034224 */ /* 0x000fe200078e000e */
[----:B------:R-:W-:-:S09]  /*0550*/  SHF.L.W.U32.HI R7, R4, R2, R7 ;  /* 0x0000000204077219 */ /* 0x000fd20000010e07 */
[----:B------:R-:W-:-:S05]  /*0560*/  @P0 IMAD.MOV.U32 R3, RZ, RZ, R9 ;  /* 0x000000ffff030224 */ /* 0x000fca00078e0009 */
[----:B------:R-:W-:-:S07]  /*0570*/  SHF.L.W.U32.HI R4, R3, R2, R4 ;  /* 0x0000000203047219 */ /* 0x000fce0000010e04 */
.L_x_18:
[C---:B------:R-:W-:Y:S01]  /*0580*/  SHF.L.W.U32.HI R9, R4.reuse, 0x2, R7 ;  /* 0x0000000204097819 */ /* 0x040fe20000010e07 */
[----:B------:R-:W-:Y:S01]  /*0590*/  IMAD.SHL.U32 R4, R4, 0x4, RZ ;  /* 0x0000000404047824 */ /* 0x000fe200078e00ff */
[----:B------:R-:W-:Y:S01]  /*05a0*/  UMOV UR4, 0x54442d19 ;  /* 0x54442d1900047882 */ /* 0x000fe20000000000 */
        /* <DEDUP_REMOVED lines=9> */
[----:B------:R-:W-:Y:S02]  /*0640*/  ISETP.GE.AND P1, PT, R0, RZ, PT ;  /* 0x000000ff0000720c */ /* 0x000fe40003f26270 */
[----:B------:R-:W-:-:S05]  /*0650*/  IADD3 R0, PT, PT, -R6, RZ, RZ ;  /* 0x000000ff06007210 */ /* 0x000fca0007ffe1ff */
[----:B------:R-:W-:Y:S01]  /*0660*/  @!P0 IMAD.MOV.U32 R6, RZ, RZ, R0 ;  /* 0x000000ffff068224 */ /* 0x000fe200078e0000 */
[----:B0-----:R-:W-:-:S10]  /*0670*/  DMUL R2, R2, UR4 ;  /* 0x0000000402027c28 */ /* 0x001fd40008000000 */
[----:B------:R-:W0:Y:S02]  /*0680*/  F2F.F32.F64 R2, R2 ;  /* 0x0000000200027310 */ /* 0x000e240000301000 */
[----:B0-----:R-:W-:-:S07]  /*0690*/  FSEL R4, -R2, R2, !P1 ;  /* 0x0000000202047208 */ /* 0x001fce0004800100 */
.L_x_16:
[----:B------:R-:W-:Y:S02]  /*06a0*/  IMAD.MOV.U32 R0, RZ, RZ, 0x37cbac00 ;  /* 0x37cbac00ff007424 */ /* 0x000fe400078e00ff */
[----:B------:R-:W-:Y:S01]  /*06b0*/  FMUL R3, R4, R4 ;  /* 0x0000000404037220 */ /* 0x000fe20000400000 */
[C---:B------:R-:W-:Y:S01]  /*06c0*/  LOP3.LUT R2, R6.reuse, 0x1, RZ, 0xc0, !PT ;  /* 0x0000000106027812 */ /* 0x040fe200078ec0ff */
[----:B------:R-:W-:Y:S01]  /*06d0*/  IMAD.MOV.U32 R8, RZ, RZ, 0x3c0885e4 ;  /* 0x3c0885e4ff087424 */ /* 0x000fe200078e00ff */
[----:B------:R-:W-:Y:S01]  /*06e0*/  IADD3 R6, PT, PT, R6, 0x1, RZ ;  /* 0x0000000106067810 */ /* 0x000fe20007ffe0ff */
[----:B------:R-:W-:Y:S01]  /*06f0*/  FFMA R0, R3, R0, -0.0013887860113754868507 ;  /* 0xbab607ed03007423 */ /* 0x000fe20000000000 */
[----:B------:R-:W-:Y:S01]  /*0700*/  ISETP.NE.U32.AND P0, PT, R2, 0x1, PT ;  /* 0x000000010200780c */ /* 0x000fe20003f05070 */
[----:B------:R-:W-:Y:S01]  /*0710*/  IMAD.MOV.U32 R7, RZ, RZ, 0x3e2aaaa8 ;  /* 0x3e2aaaa8ff077424 */ /* 0x000fe200078e00ff */
[----:B------:R-:W-:Y:S02]  /*0720*/  LOP3.LUT P1, RZ, R6, 0x2, RZ, 0xc0, !PT ;  /* 0x0000000206ff7812 */ /* 0x000fe4000782c0ff */
[----:B------:R-:W-:-:S02]  /*0730*/  FSEL R2, R0, -0.00019574658654164522886, P0 ;  /* 0xb94d415300027808 */ /* 0x000fc40000000000 */
[----:B------:R-:W-:Y:S02]  /*0740*/  FSEL R8, R8, 0.041666727513074874878, !P0 ;  /* 0x3d2aaabb08087808 */ /* 0x000fe40004000000 */
[----:B------:R-:W-:Y:S02]  /*0750*/  FSEL R0, R4, 1, !P0 ;  /* 0x3f80000004007808 */ /* 0x000fe40004000000 */
[----:B------:R-:W-:Y:S01]  /*0760*/  FSEL R7, -R7, -0.4999999701976776123, !P0 ;  /* 0xbeffffff07077808 */ /* 0x000fe20004000100 */
        /* <DEDUP_REMOVED lines=10> */
.L_x_19:
        /* <DEDUP_REMOVED lines=15> */
.L_x_66:


//--------------------- .text._Z6_hceilPf13__nv_bfloat16 --------------------------
	.section	.text._Z6_hceilPf13__nv_bfloat16,"ax",@progbits
	.align	128
        .global         _Z6_hceilPf13__nv_bfloat16
        .type           _Z6_hceilPf13__nv_bfloat16,@function
        .size           _Z6_hceilPf13__nv_bfloat16,(.L_x_67 - _Z6_hceilPf13__nv_bfloat16)
        .other          _Z6_hceilPf13__nv_bfloat16,@"STO_CUDA_ENTRY STV_DEFAULT"
_Z6_hceilPf13__nv_bfloat16:
.text._Z6_hceilPf13__nv_bfloat16:
[----:B------:R-:W-:Y:S01]  /*0000*/  LDC R1, c[0x0][0x37c] ;  /* 0x0000df00ff017b82 */ /* 0x000fe20000000800 */
[----:B------:R-:W0:Y:S07]  /*0010*/  LDCU.U16 UR4, c[0x0][0x388] ;  /* 0x00007100ff0477ac */ /* 0x000e2e0008000400 */
[----:B------:R-:W1:Y:S01]  /*0020*/  LDC.64 R2, c[0x0][0x380] ;  /* 0x0000e000ff027b82 */ /* 0x000e620000000a00 */
[----:B0-----:R-:W0:Y:S01]  /*0030*/  FRND.BF16.CEIL R0, UR4 ;  /* 0x0000000400007d07 */ /* 0x001e22000840a000 */
[----:B------:R-:W1:Y:S01]  /*0040*/  LDCU.64 UR4, c[0x0][0x358] ;  /* 0x00006b00ff0477ac */ /* 0x000e620008000a00 */
[----:B0-----:R-:W-:-:S05]  /*0050*/  SHF.L.U32 R5, R0, 0x10, RZ ;  /* 0x0000001000057819 */ /* 0x001fca00000006ff */
[----:B-1----:R-:W-:Y:S01]  /*0060*/  STG.E desc[UR4][R2.64], R5 ;  /* 0x0000000502007986 */ /* 0x002fe2000c101904 */
[----:B------:R-:W-:Y:S05]  /*0070*/  EXIT ;  /* 0x000000000000794d */ /* 0x000fea0003800000 */
.L_x_20:
        /* <DEDUP_REMOVED lines=16> */
.L_x_67:


//--------------------- .text._Z4hneuPb13__nv_bfloat16S0_ --------------------------
	.section	.text._Z4hneuPb13__nv_bfloat16S0_,"ax",@progbits
	.align	128
        .global         _Z4hneuPb13__nv_bfloat16S0_
        .type           _Z4hneuPb13__nv_bfloat16S0_,@function
        .size           _Z4hneuPb13__nv_bfloat16S0_,(.L_x_68 - _Z4hneuPb13__nv_bfloat16S0_)
        .other          _Z4hneuPb13__nv_bfloat16S0_,@"STO_CUDA_ENTRY STV_DEFAULT"
_Z4hneuPb13__nv_bfloat16S0_:
.text._Z4hneuPb13__nv_bfloat16S0_:
[----:B------:R-:W-:Y:S08]  /*0000*/  LDC R1, c[0x0][0x37c] ;  /* 0x0000df00ff017b82 */ /* 0x000ff00000000800 */
[----:B------:R-:W0:Y:S01]  /*0010*/  LDC R0, c[0x0][0x388] ;  /* 0x0000e200ff007b82 */ /* 0x000e220000000800 */
[----:B------:R-:W1:Y:S07]  /*0020*/  LDCU.64 UR4, c[0x0][0x358] ;  /* 0x00006b00ff0477ac */ /* 0x000e6e0008000a00 */
[----:B------:R-:W1:Y:S01]  /*0030*/  LDC.64 R2, c[0x0][0x380] ;  /* 0x0000e000ff027b82 */ /* 0x000e620000000a00 */
[----:B0-----:R-:W-:-:S05]  /*0040*/  HSETP2.BF16_V2.NEU.AND P0, PT, R0.H0_H0, R0.H1_H1, PT ;  /* 0x3000000000007234 */ /* 0x001fca0003f0d802 */
[----:B------:R-:W-:-:S05]  /*0050*/  SEL R5, RZ, 0x1, !P0 ;  /* 0x00000001ff057807 */ /* 0x000fca0004000000 */
[----:B-1----:R-:W-:Y:S01]  /*0060*/  STG.E.U8 desc[UR4][R2.64], R5 ;  /* 0x0000000502007986 */ /* 0x002fe2000c101104 */
[----:B------:R-:W-:Y:S05]  /*0070*/  EXIT ;  /* 0x000000000000794d */ /* 0x000fea0003800000 */
.L_x_21:
        /* <DEDUP_REMOVED lines=16> */
.L_x_68:


//--------------------- .text._Z3hnePb13__nv_bfloat16S0_ --------------------------
	.section	.text._Z3hnePb13__nv_bfloat16S0_,"ax",@progbits
	.align	128
        .global         _Z3hnePb13__nv_bfloat16S0_
        .type           _Z3hnePb13__nv_bfloat16S0_,@function
        .size           _Z3hnePb13__nv_bfloat16S0_,(.L_x_69 - _Z3hnePb13__nv_bfloat16S0_)
        .other          _Z3hnePb13__nv_bfloat16S0_,@"STO_CUDA_ENTRY STV_DEFAULT"
_Z3hnePb13__nv_bfloat16S0_:
.text._Z3hnePb13__nv_bfloat16S0_:
[----:B------:R-:W-:Y:S08]  /*0000*/  LDC R1, c[0x0][0x37c] ;  /* 0x0000df00ff017b82 */ /* 0x000ff00000000800 */
[----:B------:R-:W0:Y:S01]  /*0010*/  LDC R0, c[0x0][0x388] ;  /* 0x0000e200ff007b82 */ /* 0x000e220000000800 */
[----:B------:R-:W1:Y:S07]  /*0020*/  LDCU.64 UR4, c[0x0][0x358] ;  /* 0x00006b00ff0477ac */ /* 0x000e6e0008000a00 */
[----:B------:R-:W1:Y:S01]  /*0030*/  LDC.64 R2, c[0x0][0x380] ;  /* 0x0000e000ff027b82 */ /* 0x000e620000000a00 */
[----:B0-----:R-:W-:-:S05]  /*0040*/  HSETP2.BF16_V2.NE.AND P0, PT, R0.H0_H0, R0.H1_H1, PT ;  /* 0x3000000000007234 */ /* 0x001fca0003f05802 */
[----:B------:R-:W-:-:S05]  /*0050*/  SEL R5, RZ, 0x1, !P0 ;  /* 0x00000001ff057807 */ /* 0x000fca0004000000 */
[----:B-1----:R-:W-:Y:S01]  /*0060*/  STG.E.U8 desc[UR4][R2.64], R5 ;  /* 0x0000000502007986 */ /* 0x002fe2000c101104 */
[----:B------:R-:W-:Y:S05]  /*0070*/  EXIT ;  /* 0x000000000000794d */ /* 0x000fea0003800000 */
.L_x_22:
        /* <DEDUP_REMOVED lines=16> */
.L_x_69:


//--------------------- .text._Z8hmin_nanPf13__nv_bfloat16S0_ --------------------------
	.section	.text._Z8hmin_nanPf13__nv_bfloat16S0_,"ax",@progbits
	.align	128
        .global         _Z8hmin_nanPf13__nv_bfloat16S0_
        .type           _Z8hmin_nanPf13__nv_bfloat16S0_,@function
        .size           _Z8hmin_nanPf13__nv_bfloat16S0_,(.L_x_70 - _Z8hmin_nanPf13__nv_bfloat16S0_)
        .other          _Z8hmin_nanPf13__nv_bfloat16S0_,@"STO_CUDA_ENTRY STV_DEFAULT"
_Z8hmin_nanPf13__nv_bfloat16S0_:
.text._Z8hmin_nanPf13__nv_bfloat16S0_:
[----:B------:R-:W-:Y:S08]  /*0000*/  LDC R1, c[0x0][0x37c] ;  /* 0x0000df00ff017b82 */ /* 0x000ff00000000800 */
[----:B------:R-:W0:Y:S01]  /*0010*/  LDC R0, c[0x0][0x388] ;  /* 0x0000e200ff007b82 */ /* 0x000e220000000800 */
[----:B------:R-:W1:Y:S07]  /*0020*/  LDCU.64 UR4, c[0x0][0x358] ;  /* 0x00006b00ff0477ac */ /* 0x000e6e0008000a00 */
[----:B------:R-:W1:Y:S01]  /*0030*/  LDC.64 R2, c[0x0][0x380] ;  /* 0x0000e000ff027b82 */ /* 0x000e620000000a00 */
[----:B0-----:R-:W-:-:S05]  /*0040*/  HMNMX2.BF16_V2.NAN R0, R0.H0_H0, R0.H1_H1, PT ;  /* 0x3000000000007240 */ /* 0x001fca0003a20800 */
[----:B------:R-:W-:-:S05]  /*0050*/  SHF.L.U32 R5, R0, 0x10, RZ ;  /* 0x0000001000057819 */ /* 0x000fca00000006ff */
[----:B-1----:R-:W-:Y:S01]  /*0060*/  STG.E desc[UR4][R2.64], R5 ;  /* 0x0000000502007986 */ /* 0x002fe2000c101904 */
[----:B------:R-:W-:Y:S05]  /*0070*/  EXIT ;  /* 0x000000000000794d */ /* 0x000fea0003800000 */
.L_x_23:
        /* <DEDUP_REMOVED lines=16> */
.L_x_70:


//--------------------- .text._Z4hminPf13__nv_bfloat16S0_ --------------------------
	.section	.text._Z4hminPf13__nv_bfloat16S0_,"ax",@progbits
	.align	128
        .global         _Z4hminPf13__nv_bfloat16S0_
        .type           _Z4hminPf13__nv_bfloat16S0_,@function
        .size           _Z4hminPf13__nv_bfloat16S0_,(.L_x_71 - _Z4hminPf13__nv_bfloat16S0_)
        .other          _Z4hminPf13__nv_bfloat16S0_,@"STO_CUDA_ENTRY STV_DEFAULT"
_Z4hminPf13__nv_bfloat16S0_:
.text._Z4hminPf13__nv_bfloat16S0_:
[----:B------:R-:W-:Y:S08]  /*0000*/  LDC R1, c[0x0][0x37c] ;  /* 0x0000df00ff017b82 */ /* 0x000ff00000000800 */
[----:B------:R-:W0:Y:S01]  /*0010*/  LDC R0, c[0x0][0x388] ;  /* 0x0000e200ff007b82 */ /* 0x000e220000000800 */
[----:B------:R-:W1:Y:S07]  /*0020*/  LDCU.64 UR4, c[0x0][0x358] ;  /* 0x00006b00ff0477ac */ /* 0x000e6e0008000a00 */
[----:B------:R-:W1:Y:S01]  /*0030*/  LDC.64 R2, c[0x0][0x380] ;  /* 0x0000e000ff027b82 */ /* 0x000e620000000a00 */
[----:B0-----:R-:W-:-:S05]  /*0040*/  HMNMX2.BF16_V2 R0, R0.H0_H0, R0.H1_H1, PT ;  /* 0x3000000000007240 */ /* 0x001fca0003a00800 */
[----:B------:R-:W-:-:S05]  /*0050*/  SHF.L.U32 R5, R0, 0x10, RZ ;  /* 0x0000001000057819 */ /* 0x000fca00000006ff */
[----:B-1----:R-:W-:Y:S01]  /*0060*/  STG.E desc[UR4][R2.64], R5 ;  /* 0x0000000502007986 */ /* 0x002fe2000c101904 */
[----:B------:R-:W-:Y:S05]  /*0070*/  EXIT ;  /* 0x000000000000794d */ /* 0x000fea0003800000 */
.L_x_24:
        /* <DEDUP_REMOVED lines=16> */
.L_x_71:


//--------------------- .text._Z8hmax_nanPf13__nv_bfloat16S0_ --------------------------
	.section	.text._Z8hmax_nanPf13__nv_bfloat16S0_,"ax",@progbits
	.align	128
        .global         _Z8hmax_nanPf13__nv_bfloat16S0_
        .type           _Z8hmax_nanPf13__nv_bfloat16S0_,@function
        .size           _Z8hmax_nanPf13__nv_bfloat16S0_,(.L_x_72 - _Z8hmax_nanPf13__nv_bfloat16S0_)
        .other          _Z8hmax_nanPf13__nv_bfloat16S0_,@"STO_CUDA_ENTRY STV_DEFAULT"
_Z8hmax_nanPf13__nv_bfloat16S0_:
.text._Z8hmax_nanPf13__nv_bfloat16S0_:
[----:B------:R-:W-:Y:S08]  /*0000*/  LDC R1, c[0x0][0x37c] ;  /* 0x0000df00ff017b82 */ /* 0x000ff00000000800 */
[----:B------:R-:W0:Y:S01]  /*0010*/  LDC R0, c[0x0][0x388] ;  /* 0x0000e200ff007b82 */ /* 0x000e220000000800 */
[----:B------:R-:W1:Y:S07]  /*0020*/  LDCU.64 UR4, c[0x0][0x358] ;  /* 0x00006b00ff0477ac */ /* 0x000e6e0008000a00 */
[----:B------:R-:W1:Y:S01]  /*0030*/  LDC.64 R2, c[0x0][0x380] ;  /* 0x0000e000ff027b82 */ /* 0x000e620000000a00 */
[----:B0-----:R-:W-:-:S05]  /*0040*/  HMNMX2.BF16_V2.NAN R0, R0.H0_H0, R0.H1_H1, !PT ;  /* 0x3000000000007240 */ /* 0x001fca0007a20800 */
[----:B------:R-:W-:-:S05]  /*0050*/  SHF.L.U32 R5, R0, 0x10, RZ ;  /* 0x0000001000057819 */ /* 0x000fca00000006ff */
[----:B-1----:R-:W-:Y:S01]  /*0060*/  STG.E desc[UR4][R2.64], R5 ;  /* 0x0000000502007986 */ /* 0x002fe2000c101904 */
[----:B------:R-:W-:Y:S05]  /*0070*/  EXIT ;  /* 0x000000000000794d */ /* 0x000fea0003800000 */
.L_x_25:
        /* <DEDUP_REMOVED lines=16> */
.L_x_72:


//--------------------- .text._Z4hmaxPf13__nv_bfloat16S0_ --------------------------
	.section	.text._Z4hmaxPf13__nv_bfloat16S0_,"ax",@progbits
	.align	128
        .global         _Z4hmaxPf13__nv_bfloat16S0_
        .type           _Z4hmaxPf13__nv_bfloat16S0_,@function
        .size           _Z4hmaxPf13__nv_bfloat16S0_,(.L_x_73 - _Z4hmaxPf13__nv_bfloat16S0_)
        .other          _Z4hmaxPf13__nv_bfloat16S0_,@"STO_CUDA_ENTRY STV_DEFAULT"
_Z4hmaxPf13__nv_bfloat16S0_:
.text._Z4hmaxPf13__nv_bfloat16S0_:
[----:B------:R-:W-:Y:S08]  /*0000*/  LDC R1, c[0x0][0x37c] ;  /* 0x0000df00ff017b82 */ /* 0x000ff00000000800 */
[----:B------:R-:W0:Y:S01]  /*0010*/  LDC R0, c[0x0][0x388] ;  /* 0x0000e200ff007b82 */ /* 0x000e220000000800 */
[----:B------:R-:W1:Y:S07]  /*0020*/  LDCU.64 UR4, c[0x0][0x358] ;  /* 0x00006b00ff0477ac */ /* 0x000e6e0008000a00 */
[----:B------:R-:W1:Y:S01]  /*0030*/  LDC.64 R2, c[0x0][0x380] ;  /* 0x0000e000ff027b82 */ /* 0x000e620000000a00 */
[----:B0-----:R-:W-:-:S05]  /*0040*/  HMNMX2.BF16_V2 R0, R0.H0_H0, R0.H1_H1, !PT ;  /* 0x3000000000007240 */ /* 0x001fca0007a00800 */
[----:B------:R-:W-:-:S05]  /*0050*/  SHF.L.U32 R5, R0, 0x10, RZ ;  /* 0x0000001000057819 */ /* 0x000fca00000006ff */
[----:B-1----:R-:W-:Y:S01]  /*0060*/  STG.E desc[UR4][R2.64], R5 ;  /* 0x0000000502007986 */ /* 0x002fe2000c101904 */
[----:B------:R-:W-:Y:S05]  /*0070*/  EXIT ;  /* 0x000000000000794d */ /* 0x000fea0003800000 */
.L_x_26:
        /* <DEDUP_REMOVED lines=16> */
.L_x_73:


//--------------------- .text._Z4hltuPb13__nv_bfloat16S0_ --------------------------
	.section	.text._Z4hltuPb13__nv_bfloat16S0_,"ax",@progbits
	.align	128
        .global         _Z4hltuPb13__nv_bfloat16S0_
        .type           _Z4hltuPb13__nv_bfloat16S0_,@function
        .size           _Z4hltuPb13__nv_bfloat16S0_,(.L_x_74 - _Z4hltuPb13__nv_bfloat16S0_)
        .other          _Z4hltuPb13__nv_bfloat16S0_,@"STO_CUDA_ENTRY STV_DEFAULT"
_Z4hltuPb13__nv_bfloat16S0_:
.text._Z4hltuPb13__nv_bfloat16S0_:
[----:B------:R-:W-:Y:S08]  /*0000*/  LDC R1, c[0x0][0x37c] ;  /* 0x0000df00ff017b82 */ /* 0x000ff00000000800 */
[----:B------:R-:W0:Y:S01]  /*0010*/  LDC R0, c[0x0][0x388] ;  /* 0x0000e200ff007b82 */ /* 0x000e220000000800 */
[----:B------:R-:W1:Y:S07]  /*0020*/  LDCU.64 UR4, c[0x0][0x358] ;  /* 0x00006b00ff0477ac */ /* 0x000e6e0008000a00 */
[----:B------:R-:W1:Y:S01]  /*0030*/  LDC.64 R2, c[0x0][0x380] ;  /* 0x0000e000ff027b82 */ /* 0x000e620000000a00 */
[----:B0-----:R-:W-:-:S05]  /*0040*/  HSETP2.BF16_V2.GE.AND P0, PT, R0.H0_H0, R0.H1_H1, PT ;  /* 0x3000000000007234 */ /* 0x001fca0003f06802 */
[----:B------:R-:W-:-:S05]  /*0050*/  SEL R5, RZ, 0x1, P0 ;  /* 0x00000001ff057807 */ /* 0x000fca0000000000 */
[----:B-1----:R-:W-:Y:S01]  /*0060*/  STG.E.U8 desc[UR4][R2.64], R5 ;  /* 0x0000000502007986 */ /* 0x002fe2000c101104 */
[----:B------:R-:W-:Y:S05]  /*0070*/  EXIT ;  /* 0x000000000000794d */ /* 0x000fea0003800000 */
.L_x_27:
        /* <DEDUP_REMOVED lines=16> */
.L_x_74:


//--------------------- .text._Z3hltPb13__nv_bfloat16S0_ --------------------------
	.section	.text._Z3hltPb13__nv_bfloat16S0_,"ax",@progbits
	.align	128
        .global         _Z3hltPb13__nv_bfloat16S0_
        .type           _Z3hltPb13__nv_bfloat16S0_,@function
        .size           _Z3hltPb13__nv_bfloat16S0_,(.L_x_75 - _Z3hltPb13__nv_bfloat16S0_)
        .other          _Z3hltPb13__nv_bfloat16S0_,@"STO_CUDA_ENTRY STV_DEFAULT"
_Z3hltPb13__nv_bfloat16S0_:
.text._Z3hltPb13__nv_bfloat16S0_:
[----:B------:R-:W-:Y:S08]  /*0000*/  LDC R1, c[0x0][0x37c] ;  /* 0x0000df00ff017b82 */ /* 0x000ff00000000800 */
[----:B------:R-:W0:Y:S01]  /*0010*/  LDC R0, c[0x0][0x388] ;  /* 0x0000e200ff007b82 */ /* 0x000e220000000800 */
[----:B------:R-:W1:Y:S07]  /*0020*/  LDCU.64 UR4, c[0x0][0x358] ;  /* 0x00006b00ff0477ac */ /* 0x000e6e0008000a00 */
[----:B------:R-:W1:Y:S01]  /*0030*/  LDC.64 R2, c[0x0][0x380] ;  /* 0x0000e000ff027b82 */ /* 0x000e620000000a00 */
[----:B0-----:R-:W-:-:S05]  /*0040*/  HSETP2.BF16_V2.GEU.AND P0, PT, R0.H0_H0, R0.H1_H1, PT ;  /* 0x3000000000007234 */ /* 0x001fca0003f0e802 */
[----:B------:R-:W-:-:S05]  /*0050*/  SEL R5, RZ, 0x1, P0 ;  /* 0x00000001ff057807 */ /* 0x000fca0000000000 */
[----:B-1----:R-:W-:Y:S01]  /*0060*/  STG.E.U8 desc[UR4][R2.64], R5 ;  /* 0x0000000502007986 */ /* 0x002fe2000c101104 */
[----:B------:R-:W-:Y:S05]  /*0070*/  EXIT ;  /* 0x000000000000794d */ /* 0x000fea0003800000 */
.L_x_28:
        /* <DEDUP_REMOVED lines=16> */
.L_x_75:


//--------------------- .text._Z4hleuPb13__nv_bfloat16S0_ --------------------------
	.section	.text._Z4hleuPb13__nv_bfloat16S0_,"ax",@progbits
	.align	128
        .global         _Z4hleuPb13__nv_bfloat16S0_
        .type           _Z4hleuPb13__nv_bfloat16S0_,@function
        .size           _Z4hleuPb13__nv_bfloat16S0_,(.L_x_76 - _Z4hleuPb13__nv_bfloat16S0_)
        .other          _Z4hleuPb13__nv_bfloat16S0_,@"STO_CUDA_ENTRY STV_DEFAULT"
_Z4hleuPb13__nv_bfloat16S0_:
.text._Z4hleuPb13__nv_bfloat16S0_:
[----:B------:R-:W-:Y:S08]  /*0000*/  LDC R1, c[0x0][0x37c] ;  /* 0x0000df00ff017b82 */ /* 0x000ff00000000800 */
[----:B------:R-:W0:Y:S01]  /*0010*/  LDC R0, c[0x0][0x388] ;  /* 0x0000e200ff007b82 */ /* 0x000e220000000800 */
[----:B------:R-:W1:Y:S07]  /*0020*/  LDCU.64 UR4, c[0x0][0x358] ;  /* 0x00006b00ff0477ac */ /* 0x000e6e0008000a00 */
[----:B------:R-:W1:Y:S01]  /*0030*/  LDC.64 R2, c[0x0][0x380] ;  /* 0x0000e000ff027b82 */ /* 0x000e620000000a00 */
[----:B0-----:R-:W-:-:S05]  /*0040*/  HSETP2.BF16_V2.GT.AND P0, PT, R0.H0_H0, R0.H1_H1, PT ;  /* 0x3000000000007234 */ /* 0x001fca0003f04802 */
[----:B------:R-:W-:-:S05]  /*0050*/  SEL R5, RZ, 0x1, P0 ;  /* 0x00000001ff057807 */ /* 0x000fca0000000000 */
[----:B-1----:R-:W-:Y:S01]  /*0060*/  STG.E.U8 desc[UR4][R2.64], R5 ;  /* 0x0000000502007986 */ /* 0x002fe2000c101104 */
[----:B------:R-:W-:Y:S05]  /*0070*/  EXIT ;  /* 0x000000000000794d */ /* 0x000fea0003800000 */
.L_x_29:
        /* <DEDUP_REMOVED lines=16> */
.L_x_76:


//--------------------- .text._Z3hlePb13__nv_bfloat16S0_ --------------------------
	.section	.text._Z3hlePb13__nv_bfloat16S0_,"ax",@progbits
	.align	128
        .global         _Z3hlePb13__nv_bfloat16S0_
        .type           _Z3hlePb13__nv_bfloat16S0_,@function
        .size           _Z3hlePb13__nv_bfloat16S0_,(.L_x_77 - _Z3hlePb13__nv_bfloat16S0_)
        .other          _Z3hlePb13__nv_bfloat16S0_,@"STO_CUDA_ENTRY STV_DEFAULT"
_Z3hlePb13__nv_bfloat16S0_:
.text._Z3hlePb13__nv_bfloat16S0_:
[----:B------:R-:W-:Y:S08]  /*0000*/  LDC R1, c[0x0][0x37c] ;  /* 0x0000df00ff017b82 */ /* 0x000ff00000000800 */
[----:B------:R-:W0:Y:S01]  /*0010*/  LDC R0, c[0x0][0x388] ;  /* 0x0000e200ff007b82 */ /* 0x000e220000000800 */
[----:B------:R-:W1:Y:S07]  /*0020*/  LDCU.64 UR4, c[0x0][0x358] ;  /* 0x00006b00ff0477ac */ /* 0x000e6e0008000a00 */
[----:B------:R-:W1:Y:S01]  /*0030*/  LDC.64 R2, c[0x0][0x380] ;  /* 0x0000e000ff027b82 */ /* 0x000e620000000a00 */
[----:B0-----:R-:W-:-:S05]  /*0040*/  HSETP2.BF16_V2.GTU.AND P0, PT, R0.H0_H0, R0.H1_H1, PT ;  /* 0x3000000000007234 */ /* 0x001fca0003f0c802 */
[----:B------:R-:W-:-:S05]  /*0050*/  SEL R5, RZ, 0x1, P0 ;  /* 0x00000001ff057807 */ /* 0x000fca0000000000 */
[----:B-1----:R-:W-:Y:S01]  /*0060*/  STG.E.U8 desc[UR4][R2.64], R5 ;  /* 0x0000000502007986 */ /* 0x002fe2000c101104 */
[----:B------:R-:W-:Y:S05]  /*0070*/  EXIT ;  /* 0x000000000000794d */ /* 0x000fea0003800000 */
.L_x_30:
        /* <DEDUP_REMOVED lines=16> */
.L_x_77:


//--------------------- .text._Z6hisnanPb13__nv_bfloat16 --------------------------
	.section	.text._Z6hisnanPb13__nv_bfloat16,"ax",@progbits
	.align	128
        .global         _Z6hisnanPb13__nv_bfloat16
        .type           _Z6hisnanPb13__nv_bfloat16,@function
        .size           _Z6hisnanPb13__nv_bfloat16,(.L_x_78 - _Z6hisnanPb13__nv_bfloat16)
        .other          _Z6hisnanPb13__nv_bfloat16,@"STO_CUDA_ENTRY STV_DEFAULT"
_Z6hisnanPb13__nv_bfloat16:
.text._Z6hisnanPb13__nv_bfloat16:
[----:B------:R-:W-:Y:S08]  /*0000*/  LDC R1, c[0x0][0x37c] ;  /* 0x0000df00ff017b82 */ /* 0x000ff00000000800 */
[----:B------:R-:W0:Y:S01]  /*0010*/  LDC.U16 R0, c[0x0][0x388] ;  /* 0x0000e200ff007b82 */ /* 0x000e220000000400 */
[----:B------:R-:W1:Y:S07]  /*0020*/  LDCU.64 UR4, c[0x0][0x358] ;  /* 0x00006b00ff0477ac */ /* 0x000e6e0008000a00 */
[----:B------:R-:W1:Y:S01]  /*0030*/  LDC.64 R2, c[0x0][0x380] ;  /* 0x0000e000ff027b82 */ /* 0x000e620000000a00 */
[----:B0-----:R-:W-:-:S05]  /*0040*/  HSETP2.BF16_V2.NAN.AND P0, PT, R0.H0_H0, R0.H0_H0, PT ;  /* 0x2000000000007234 */ /* 0x001fca0003f08802 */
[----:B------:R-:W-:-:S05]  /*0050*/  SEL R5, RZ, 0x1, !P0 ;  /* 0x00000001ff057807 */ /* 0x000fca0004000000 */
[----:B-1----:R-:W-:Y:S01]  /*0060*/  STG.E.U8 desc[UR4][R2.64], R5 ;  /* 0x0000000502007986 */ /* 0x002fe2000c101104 */
[----:B------:R-:W-:Y:S05]  /*0070*/  EXIT ;  /* 0x000000000000794d */ /* 0x000fea0003800000 */
.L_x_31:
        /* <DEDUP_REMOVED lines=16> */
.L_x_78:


//--------------------- .text._Z6hisinfPb13__nv_bfloat16 --------------------------
	.section	.text._Z6hisinfPb13__nv_bfloat16,"ax",@progbits
	.align	128
        .global         _Z6hisinfPb13__nv_bfloat16
        .type           _Z6hisinfPb13__nv_bfloat16,@function
        .size           _Z6hisinfPb13__nv_bfloat16,(.L_x_79 - _Z6hisinfPb13__nv_bfloat16)
        .other          _Z6hisinfPb13__nv_bfloat16,@"STO_CUDA_ENTRY STV_DEFAULT"
_Z6hisinfPb13__nv_bfloat16:
.text._Z6hisinfPb13__nv_bfloat16:
[----:B------:R-:W-:Y:S08]  /*0000*/  LDC R1, c[0x0][0x37c] ;  /* 0x0000df00ff017b82 */ /* 0x000ff00000000800 */
[----:B------:R-:W0:Y:S01]  /*0010*/  LDC.U16 R0, c[0x0][0x388] ;  /* 0x0000e200ff007b82 */ /* 0x000e220000000400 */
[----:B------:R-:W1:Y:S07]  /*0020*/  LDCU.64 UR4, c[0x0][0x358] ;  /* 0x00006b00ff0477ac */ /* 0x000e6e0008000a00 */
[----:B------:R-:W1:Y:S01]  /*0030*/  LDC.64 R2, c[0x0][0x380] ;  /* 0x0000e000ff027b82 */ /* 0x000e620000000a00 */
[----:B0-----:R-:W-:-:S04]  /*0040*/  LOP3.LUT R0, R0, 0x7fff, RZ, 0xc0, !PT ;  /* 0x00007fff00007812 */ /* 0x001fc800078ec0ff */
[----:B------:R-:W-:-:S04]  /*0050*/  ISETP.NE.AND P0, PT, R0, 0x7f80, PT ;  /* 0x00007f800000780c */ /* 0x000fc80003f05270 */
[----:B------:R-:W-:-:S05]  /*0060*/  SEL R5, RZ, 0x1, P0 ;  /* 0x00000001ff057807 */ /* 0x000fca0000000000 */
[----:B-1----:R-:W-:Y:S01]  /*0070*/  STG.E.U8 desc[UR4][R2.64], R5 ;  /* 0x0000000502007986 */ /* 0x002fe2000c101104 */
[----:B------:R-:W-:Y:S05]  /*0080*/  EXIT ;  /* 0x000000000000794d */ /* 0x000fea0003800000 */
.L_x_32:
        /* <DEDUP_REMOVED lines=15> */
.L_x_79:


//--------------------- .text._Z4hgtuPb13__nv_bfloat16S0_ --------------------------
	.section	.text._Z4hgtuPb13__nv_bfloat16S0_,"ax",@progbits
	.align	128
        .global         _Z4hgtuPb13__nv_bfloat16S0_
        .type           _Z4hgtuPb13__nv_bfloat16S0_,@function
        .size           _Z4hgtuPb13__nv_bfloat16S0_,(.L_x_80 - _Z4hgtuPb13__nv_bfloat16S0_)
        .other          _Z4hgtuPb13__nv_bfloat16S0_,@"STO_CUDA_ENTRY STV_DEFAULT"
_Z4hgtuPb13__nv_bfloat16S0_:
.text._Z4hgtuPb13__nv_bfloat16S0_:
[----:B------:R-:W-:Y:S08]  /*0000*/  LDC R1, c[0x0][0x37c] ;  /* 0x0000df00ff017b82 */ /* 0x000ff00000000800 */
[----:B------:R-:W0:Y:S01]  /*0010*/  LDC R0, c[0x0][0x388] ;  /* 0x0000e200ff007b82 */ /* 0x000e220000000800 */
[----:B------:R-:W1:Y:S07]  /*0020*/  LDCU.64 UR4, c[0x0][0x358] ;  /* 0x00006b00ff0477ac */ /* 0x000e6e0008000a00 */
[----:B------:R-:W1:Y:S01]  /*0030*/  LDC.64 R2, c[0x0][0x380] ;  /* 0x0000e000ff027b82 */ /* 0x000e620000000a00 */
[----:B0-----:R-:W-:-:S05]  /*0040*/  HSETP2.BF16_V2.GTU.AND P0, PT, R0.H0_H0, R0.H1_H1, PT ;  /* 0x3000000000007234 */ /* 0x001fca0003f0c802 */
[----:B------:R-:W-:-:S05]  /*0050*/  SEL R5, RZ, 0x1, !P0 ;  /* 0x00000001ff057807 */ /* 0x000fca0004000000 */
[----:B-1----:R-:W-:Y:S01]  /*0060*/  STG.E.U8 desc[UR4][R2.64], R5 ;  /* 0x0000000502007986 */ /* 0x002fe2000c101104 */
[----:B------:R-:W-:Y:S05]  /*0070*/  EXIT ;  /* 0x000000000000794d */ /* 0x000fea0003800000 */
.L_x_33:
        /* <DEDUP_REMOVED lines=16> */
.L_x_80:


//--------------------- .text._Z3hgtPb13__nv_bfloat16S0_ --------------------------
	.section	.text._Z3hgtPb13__nv_bfloat16S0_,"ax",@progbits
	.align	128
        .global         _Z3hgtPb13__nv_bfloat16S0_
        .type           _Z3hgtPb13__nv_bfloat16S0_,@function
        .size           _Z3hgtPb13__nv_bfloat16S0_,(.L_x_81 - _Z3hgtPb13__nv_bfloat16S0_)
        .other          _Z3hgtPb13__nv_bfloat16S0_,@"STO_CUDA_ENTRY STV_DEFAULT"
_Z3hgtPb13__nv_bfloat16S0_:
.text._Z3hgtPb13__nv_bfloat16S0_:
[----:B------:R-:W-:Y:S08]  /*0000*/  LDC R1, c[0x0][0x37c] ;  /* 0x0000df00ff017b82 */ /* 0x000ff00000000800 */
[----:B------:R-:W0:Y:S01]  /*0010*/  LDC R0, c[0x0][0x388] ;  /* 0x0000e200ff007b82 */ /* 0x000e220000000800 */
[----:B------:R-:W1:Y:S07]  /*0020*/  LDCU.64 UR4, c[0x0][0x358] ;  /* 0x00006b00ff0477ac */ /* 0x000e6e0008000a00 */
[----:B------:R-:W1:Y:S01]  /*0030*/  LDC.64 R2, c[0x0][0x380] ;  /* 0x0000e000ff027b82 */ /* 0x000e620000000a00 */
[----:B0-----:R-:W-:-:S05]  /*0040*/  HSETP2.BF16_V2.GT.AND P0, PT, R0.H0_H0, R0.H1_H1, PT ;  /* 0x3000000000007234 */ /* 0x001fca0003f04802 */
[----:B------:R-:W-:-:S05]  /*0050*/  SEL R5, RZ, 0x1, !P0 ;  /* 0x00000001ff057807 */ /* 0x000fca0004000000 */
[----:B-1----:R-:W-:Y:S01]  /*0060*/  STG.E.U8 desc[UR4][R2.64], R5 ;  /* 0x0000000502007986 */ /* 0x002fe2000c101104 */
[----:B------:R-:W-:Y:S05]  /*0070*/  EXIT ;  /* 0x000000000000794d */ /* 0x000fea0003800000 */
.L_x_34:
        /* <DEDUP_REMOVED lines=16> */
.L_x_81:


//--------------------- .text._Z4hgeuPb13__nv_bfloat16S0_ --------------------------
	.section	.text._Z4hgeuPb13__nv_bfloat16S0_,"ax",@progbits
	.align	128
        .global         _Z4hgeuPb13__nv_bfloat16S0_
        .type           _Z4hgeuPb13__nv_bfloat16S0_,@function
        .size           _Z4hgeuPb13__nv_bfloat16S0_,(.L_x_82 - _Z4hgeuPb13__nv_bfloat16S0_)
        .other          _Z4hgeuPb13__nv_bfloat16S0_,@"STO_CUDA_ENTRY STV_DEFAULT"
_Z4hgeuPb13__nv_bfloat16S0_:
.text._Z4hgeuPb13__nv_bfloat16S0_:
[----:B------:R-:W-:Y:S08]  /*0000*/  LDC R1, c[0x0][0x37c] ;  /* 0x0000df00ff017b82 */ /* 0x000ff00000000800 */
[----:B------:R-:W0:Y:S01]  /*0010*/  LDC R0, c[0x0][0x388] ;  /* 0x0000e200ff007b82 */ /* 0x000e220000000800 */
[----:B------:R-:W1:Y:S07]  /*0020*/  LDCU.64 UR4, c[0x0][0x358] ;  /* 0x00006b00ff0477ac */ /* 0x000e6e0008000a00 */
[----:B------:R-:W1:Y:S01]  /*0030*/  LDC.64 R2, c[0x0][0x380] ;  /* 0x0000e000ff027b82 */ /* 0x000e620000000a00 */
[----:B0-----:R-:W-:-:S05]  /*0040*/  HSETP2.BF16_V2.GEU.AND P0, PT, R0.H0_H0, R0.H1_H1, PT ;  /* 0x3000000000007234 */ /* 0x001fca0003f0e802 */
[----:B------:R-:W-:-:S05]  /*0050*/  SEL R5, RZ, 0x1, !P0 ;  /* 0x00000001ff057807 */ /* 0x000fca0004000000 */
[----:B-1----:R-:W-:Y:S01]  /*0060*/  STG.E.U8 desc[UR4][R2.64], R5 ;  /* 0x0000000502007986 */ /* 0x002fe2000c101104 */
[----:B------:R-:W-:Y:S05]  /*0070*/  EXIT ;  /* 0x000000000000794d */ /* 0x000fea0003800000 */
.L_x_35:
        /* <DEDUP_REMOVED lines=16> */
.L_x_82:


//--------------------- .text._Z3hgePb13__nv_bfloat16S0_ --------------------------
	.section	.text._Z3hgePb13__nv_bfloat16S0_,"ax",@progbits
	.align	128
        .global         _Z3hgePb13__nv_bfloat16S0_
        .type           _Z3hgePb13__nv_bfloat16S0_,@function
        .size           _Z3hgePb13__nv_bfloat16S0_,(.L_x_83 - _Z3hgePb13__nv_bfloat16S0_)
        .other          _Z3hgePb13__nv_bfloat16S0_,@"STO_CUDA_ENTRY STV_DEFAULT"
_Z3hgePb13__nv_bfloat16S0_:
.text._Z3hgePb13__nv_bfloat16S0_:
[----:B------:R-:W-:Y:S08]  /*0000*/  LDC R1, c[0x0][0x37c] ;  /* 0x0000df00ff017b82 */ /* 0x000ff00000000800 */
[----:B------:R-:W0:Y:S01]  /*0010*/  LDC R0, c[0x0][0x388] ;  /* 0x0000e200ff007b82 */ /* 0x000e220000000800 */
[----:B------:R-:W1:Y:S07]  /*0020*/  LDCU.64 UR4, c[0x0][0x358] ;  /* 0x00006b00ff0477ac */ /* 0x000e6e0008000a00 */
[----:B------:R-:W1:Y:S01]  /*0030*/  LDC.64 R2, c[0x0][0x380] ;  /* 0x0000e000ff027b82 */ /* 0x000e620000000a00 */
[----:B0-----:R-:W-:-:S05]  /*0040*/  HSETP2.BF16_V2.GE.AND P0, PT, R0.H0_H0, R0.H1_H1, PT ;  /* 0x3000000000007234 */ /* 0x001fca0003f06802 */
[----:B------:R-:W-:-:S05]  /*0050*/  SEL R5, RZ, 0x1, !P0 ;  /* 0x00000001ff057807 */ /* 0x000fca0004000000 */
[----:B-1----:R-:W-:Y:S01]  /*0060*/  STG.E.U8 desc[UR4][R2.64], R5 ;  /* 0x0000000502007986 */ /* 0x002fe2000c101104 */
[----:B------:R-:W-:Y:S05]  /*0070*/  EXIT ;  /* 0x000000000000794d */ /* 0x000fea0003800000 */
.L_x_36:
        /* <DEDUP_REMOVED lines=16> */
.L_x_83:


//--------------------- .text._Z4hequPb13__nv_bfloat16S0_ --------------------------
	.section	.text._Z4hequPb13__nv_bfloat16S0_,"ax",@progbits
	.align	128
        .global         _Z4hequPb13__nv_bfloat16S0_
        .type           _Z4hequPb13__nv_bfloat16S0_,@function
        .size           _Z4hequPb13__nv_bfloat16S0_,(.L_x_84 - _Z4hequPb13__nv_bfloat16S0_)
        .other          _Z4hequPb13__nv_bfloat16S0_,@"STO_CUDA_ENTRY STV_DEFAULT"
_Z4hequPb13__nv_bfloat16S0_:
.text._Z4hequPb13__nv_bfloat16S0_:
[----:B------:R-:W-:Y:S08]  /*0000*/  LDC R1, c[0x0][0x37c] ;  /* 0x0000df00ff017b82 */ /* 0x000ff00000000800 */
[----:B------:R-:W0:Y:S01]  /*0010*/  LDC R0, c[0x0][0x388] ;  /* 0x0000e200ff007b82 */ /* 0x000e220000000800 */
[----:B------:R-:W1:Y:S07]  /*0020*/  LDCU.64 UR4, c[0x0][0x358] ;  /* 0x00006b00ff0477ac */ /* 0x000e6e0008000a00 */
[----:B------:R-:W1:Y:S01]  /*0030*/  LDC.64 R2, c[0x0][0x380] ;  /* 0x0000e000ff027b82 */ /* 0x000e620000000a00 */
[----:B0-----:R-:W-:-:S05]  /*0040*/  HSETP2.BF16_V2.NE.AND P0, PT, R0.H0_H0, R0.H1_H1, PT ;  /* 0x3000000000007234 */ /* 0x001fca0003f05802 */
[----:B------:R-:W-:-:S05]  /*0050*/  SEL R5, RZ, 0x1, P0 ;  /* 0x00000001ff057807 */ /* 0x000fca0000000000 */
[----:B-1----:R-:W-:Y:S01]  /*0060*/  STG.E.U8 desc[UR4][R2.64], R5 ;  /* 0x0000000502007986 */ /* 0x002fe2000c101104 */
[----:B------:R-:W-:Y:S05]  /*0070*/  EXIT ;  /* 0x000000000000794d */ /* 0x000fea0003800000 */
.L_x_37:
        /* <DEDUP_REMOVED lines=16> */
.L_x_84:


//--------------------- .text._Z3heqPb13__nv_bfloat16S0_ --------------------------
	.section	.text._Z3heqPb13__nv_bfloat16S0_,"ax",@progbits
	.align	128
        .global         _Z3heqPb13__nv_bfloat16S0_
        .type           _Z3heqPb13__nv_bfloat16S0_,@function
        .size           _Z3heqPb13__nv_bfloat16S0_,(.L_x_85 - _Z3heqPb13__nv_bfloat16S0_)
        .other          _Z3heqPb13__nv_bfloat16S0_,@"STO_CUDA_ENTRY STV_DEFAULT"
_Z3heqPb13__nv_bfloat16S0_:
.text._Z3heqPb13__nv_bfloat16S0_:
[----:B------:R-:W-:Y:S08]  /*0000*/  LDC R1, c[0x0][0x37c] ;  /* 0x0000df00ff017b82 */ /* 0x000ff00000000800 */
[----:B------:R-:W0:Y:S01]  /*0010*/  LDC R0, c[0x0][0x388] ;  /* 0x0000e200ff007b82 */ /* 0x000e220000000800 */
[----:B------:R-:W1:Y:S07]  /*0020*/  LDCU.64 UR4, c[0x0][0x358] ;  /* 0x00006b00ff0477ac */ /* 0x000e6e0008000a00 */
[----:B------:R-:W1:Y:S01]  /*0030*/  LDC.64 R2, c[0x0][0x380] ;  /* 0x0000e000ff027b82 */ /* 0x000e620000000a00 */
[----:B0-----:R-:W-:-:S05]  /*0040*/  HSETP2.BF16_V2.NEU.AND P0, PT, R0.H0_H0, R0.H1_H1, PT ;  /* 0x3000000000007234 */ /* 0x001fca0003f0d802 */
[----:B------:R-:W-:-:S05]  /*0050*/  SEL R5, RZ, 0x1, P0 ;  /* 0x00000001ff057807 */ /* 0x000fca0000000000 */
[----:B-1----:R-:W-:Y:S01]  /*0060*/  STG.E.U8 desc[UR4][R2.64], R5 ;  /* 0x0000000502007986 */ /* 0x002fe2000c101104 */
[----:B------:R-:W-:Y:S05]  /*0070*/  EXIT ;  /* 0x000000000000794d */ /* 0x000fea0003800000 */
.L_x_38:
        /* <DEDUP_REMOVED lines=16> */
.L_x_85:


//--------------------- .text._Z8hsub_satPf13__nv_bfloat16S0_ --------------------------
	.section	.text._Z8hsub_satPf13__nv_bfloat16S0_,"ax",@progbits
	.align	128
        .global         _Z8hsub_satPf13__nv_bfloat16S0_
        .type           _Z8hsub_satPf13__nv_bfloat16S0_,@function
        .size           _Z8hsub_satPf13__nv_bfloat16S0_,(.L_x_86 - _Z8hsub_satPf13__nv_bfloat16S0_)
        .other          _Z8hsub_satPf13__nv_bfloat16S0_,@"STO_CUDA_ENTRY STV_DEFAULT"
_Z8hsub_satPf13__nv_bfloat16S0_:
.text._Z8hsub_satPf13__nv_bfloat16S0_:
[----:B------:R-:W-:Y:S08]  /*0000*/  LDC R1, c[0x0][0x37c] ;  /* 0x0000df00ff017b82 */ /* 0x000ff00000000800 */
[----:B------:R-:W0:Y:S01]  /*0010*/  LDC R0, c[0x0][0x388] ;  /* 0x0000e200ff007b82 */ /* 0x000e220000000800 */
[----:B------:R-:W1:Y:S07]  /*0020*/  LDCU.64 UR4, c[0x0][0x358] ;  /* 0x00006b00ff0477ac */ /* 0x000e6e0008000a00 */
[----:B------:R-:W1:Y:S01]  /*0030*/  LDC.64 R2, c[0x0][0x380] ;  /* 0x0000e000ff027b82 */ /* 0x000e620000000a00 */
[----:B0-----:R-:W-:-:S05]  /*0040*/  HFMA2.BF16_V2 R0, R0.H1_H1, -1, -1, R0.H0_H0 ;  /* 0xbf80bf8000007831 */ /* 0x001fca0000240c00 */
[----:B------:R-:W-:-:S04]  /*0050*/  HMNMX2.BF16_V2 R0, R0.H0_H0, RZ.H0_H0, !PT ;  /* 0x200000ff00007240 */ /* 0x000fc80007a00800 */
[----:B------:R-:W-:-:S05]  /*0060*/  HMNMX2.BF16_V2 R0, R0.H0_H0, 1, 1, PT ;  /* 0x3f803f8000007840 */ /* 0x000fca0003a00800 */
[----:B------:R-:W-:-:S05]  /*0070*/  SHF.L.U32 R5, R0, 0x10, RZ ;  /* 0x0000001000057819 */ /* 0x000fca00000006ff */
[----:B-1----:R-:W-:Y:S01]  /*0080*/  STG.E desc[UR4][R2.64], R5 ;  /* 0x0000000502007986 */ /* 0x002fe2000c101904 */
[----:B------:R-:W-:Y:S05]  /*0090*/  EXIT ;  /* 0x000000000000794d */ /* 0x000fea0003800000 */
.L_x_39:
        /* <DEDUP_REMOVED lines=14> */
.L_x_86:


//--------------------- .text._Z7hsub_rnPf13__nv_bfloat16S0_ --------------------------
	.section	.text._Z7hsub_rnPf13__nv_bfloat16S0_,"ax",@progbits
	.align	128
        .global         _Z7hsub_rnPf13__nv_bfloat16S0_
        .type           _Z7hsub_rnPf13__nv_bfloat16S0_,@function
        .size           _Z7hsub_rnPf13__nv_bfloat16S0_,(.L_x_87 - _Z7hsub_rnPf13__nv_bfloat16S0_)
        .other          _Z7hsub_rnPf13__nv_bfloat16S0_,@"STO_CUDA_ENTRY STV_DEFAULT"
_Z7hsub_rnPf13__nv_bfloat16S0_:
.text._Z7hsub_rnPf13__nv_bfloat16S0_:
[----:B------:R-:W-:Y:S08]  /*0000*/  LDC R1, c[0x0][0x37c] ;  /* 0x0000df00ff017b82 */ /* 0x000ff00000000800 */
[----:B------:R-:W0:Y:S01]  /*0010*/  LDC R0, c[0x0][0x388] ;  /* 0x0000e200ff007b82 */ /* 0x000e220000000800 */
[----:B------:R-:W1:Y:S07]  /*0020*/  LDCU.64 UR4, c[0x0][0x358] ;  /* 0x00006b00ff0477ac */ /* 0x000e6e0008000a00 */
[----:B------:R-:W1:Y:S01]  /*0030*/  LDC.64 R2, c[0x0][0x380] ;  /* 0x0000e000ff027b82 */ /* 0x000e620000000a00 */
[----:B0-----:R-:W-:-:S05]  /*0040*/  HADD2.BF16_V2 R0, R0.H0_H0, -R0.H1_H1 ;  /* 0xb000000000007230 */ /* 0x001fca0000200800 */
[----:B------:R-:W-:-:S05]  /*0050*/  SHF.L.U32 R5, R0, 0x10, RZ ;  /* 0x0000001000057819 */ /* 0x000fca00000006ff */
[----:B-1----:R-:W-:Y:S01]  /*0060*/  STG.E desc[UR4][R2.64], R5 ;  /* 0x0000000502007986 */ /* 0x002fe2000c101904 */
[----:B------:R-:W-:Y:S05]  /*0070*/  EXIT ;  /* 0x000000000000794d */ /* 0x000fea0003800000 */
.L_x_40:
        /* <DEDUP_REMOVED lines=16> */
.L_x_87:


//--------------------- .text._Z4hsubPf13__nv_bfloat16S0_ --------------------------
	.section	.text._Z4hsubPf13__nv_bfloat16S0_,"ax",@progbits
	.align	128
        .global         _Z4hsubPf13__nv_bfloat16S0_
        .type           _Z4hsubPf13__nv_bfloat16S0_,@function
        .size           _Z4hsubPf13__nv_bfloat16S0_,(.L_x_88 - _Z4hsubPf13__nv_bfloat16S0_)
        .other          _Z4hsubPf13__nv_bfloat16S0_,@"STO_CUDA_ENTRY STV_DEFAULT"
_Z4hsubPf13__nv_bfloat16S0_:
.text._Z4hsubPf13__nv_bfloat16S0_:
        /* <DEDUP_REMOVED lines=8> */
.L_x_41:
        /* <DEDUP_REMOVED lines=16> */
.L_x_88:


//--------------------- .text._Z4hnegPf13__nv_bfloat16 --------------------------
	.section	.text._Z4hnegPf13__nv_bfloat16,"ax",@progbits
	.align	128
        .global         _Z4hnegPf13__nv_bfloat16
        .type           _Z4hnegPf13__nv_bfloat16,@function
        .size           _Z4hnegPf13__nv_bfloat16,(.L_x_89 - _Z4hnegPf13__nv_bfloat16)
        .other          _Z4hnegPf13__nv_bfloat16,@"STO_CUDA_ENTRY STV_DEFAULT"
_Z4hnegPf13__nv_bfloat16:
.text._Z4hnegPf13__nv_bfloat16:
[----:B------:R-:W-:Y:S01]  /*0000*/  LDC R1, c[0x0][0x37c] ;  /* 0x0000df00ff017b82 */ /* 0x000fe20000000800 */
[----:B------:R-:W0:Y:S07]  /*0010*/  LDCU.U16 UR6, c[0x0][0x388] ;  /* 0x00007100ff0677ac */ /* 0x000e2e0008000400 */
[----:B------:R-:W1:Y:S01]  /*0020*/  LDC.64 R2, c[0x0][0x380] ;  /* 0x0000e000ff027b82 */ /* 0x000e620000000a00 */
[----:B------:R-:W1:Y:S01]  /*0030*/  LDCU.64 UR4, c[0x0][0x358] ;  /* 0x00006b00ff0477ac */ /* 0x000e620008000a00 */
[----:B0-----:R-:W-:-:S05]  /*0040*/  HFMA2.BF16_V2 R5, -RZ.H0_H0, RZ.H0_H0, -UR6.H0_H0 ;  /* 0xa0000006ff057e31 */ /* 0x001fca00082409ff */
[----:B------:R-:W-:-:S04]  /*0050*/  PRMT R5, R5, 0x5410, RZ ;  /* 0x0000541005057816 */ /* 0x000fc800000000ff */
[----:B------:R-:W-:-:S05]  /*0060*/  SHF.L.U32 R5, R5, 0x10, RZ ;  /* 0x0000001005057819 */ /* 0x000fca00000006ff */
[----:B-1----:R-:W-:Y:S01]  /*0070*/  STG.E desc[UR4][R2.64], R5 ;  /* 0x0000000502007986 */ /* 0x002fe2000c101904 */
[----:B------:R-:W-:Y:S05]  /*0080*/  EXIT ;  /* 0x000000000000794d */ /* 0x000fea0003800000 */
.L_x_42:
        /* <DEDUP_REMOVED lines=15> */
.L_x_89:


//--------------------- .text._Z8hmul_satPf13__nv_bfloat16S0_ --------------------------
	.section	.text._Z8hmul_satPf13__nv_bfloat16S0_,"ax",@progbits
	.align	128
        .global         _Z8hmul_satPf13__nv_bfloat16S0_
        .type           _Z8hmul_satPf13__nv_bfloat16S0_,@function
        .size           _Z8hmul_satPf13__nv_bfloat16S0_,(.L_x_90 - _Z8hmul_satPf13__nv_bfloat16S0_)
        .other          _Z8hmul_satPf13__nv_bfloat16S0_,@"STO_CUDA_ENTRY STV_DEFAULT"
_Z8hmul_satPf13__nv_bfloat16S0_:
.text._Z8hmul_satPf13__nv_bfloat16S0_:
[----:B------:R-:W-:Y:S08]  /*0000*/  LDC R1, c[0x0][0x37c] ;  /* 0x0000df00ff017b82 */ /* 0x000ff00000000800 */
[----:B------:R-:W0:Y:S01]  /*0010*/  LDC R0, c[0x0][0x388] ;  /* 0x0000e200ff007b82 */ /* 0x000e220000000800 */
[----:B------:R-:W1:Y:S07]  /*0020*/  LDCU.64 UR4, c[0x0][0x358] ;  /* 0x00006b00ff0477ac */ /* 0x000e6e0008000a00 */
[----:B------:R-:W1:Y:S01]  /*0030*/  LDC.64 R2, c[0x0][0x380] ;  /* 0x0000e000ff027b82 */ /* 0x000e620000000a00 */
[----:B0-----:R-:W-:-:S05]  /*0040*/  HMUL2.BF16_V2 R0, R0.H0_H0, R0.H1_H1 ;  /* 0x3000000000007232 */ /* 0x001fca0000200800 */
[----:B------:R-:W-:-:S04]  /*0050*/  HMNMX2.BF16_V2 R0, R0.H0_H0, RZ.H0_H0, !PT ;  /* 0x200000ff00007240 */ /* 0x000fc80007a00800 */
[----:B------:R-:W-:-:S05]  /*0060*/  HMNMX2.BF16_V2 R0, R0.H0_H0, 1, 1, PT ;  /* 0x3f803f8000007840 */ /* 0x000fca0003a00800 */
[----:B------:R-:W-:-:S05]  /*0070*/  SHF.L.U32 R5, R0, 0x10, RZ ;  /* 0x0000001000057819 */ /* 0x000fca00000006ff */
[----:B-1----:R-:W-:Y:S01]  /*0080*/  STG.E desc[UR4][R2.64], R5 ;  /* 0x0000000502007986 */ /* 0x002fe2000c101904 */
[----:B------:R-:W-:Y:S05]  /*0090*/  EXIT ;  /* 0x000000000000794d */ /* 0x000fea0003800000 */
.L_x_43:
        /* <DEDUP_REMOVED lines=14> */
.L_x_90:


//--------------------- .text._Z7hmul_rnPf13__nv_bfloat16S0_ --------------------------
	.section	.text._Z7hmul_rnPf13__nv_bfloat16S0_,"ax",@progbits
	.align	128
        .global         _Z7hmul_rnPf13__nv_bfloat16S0_
        .type           _Z7hmul_rnPf13__nv_bfloat16S0_,@function
        .size           _Z7hmul_rnPf13__nv_bfloat16S0_,(.L_x_91 - _Z7hmul_rnPf13__nv_bfloat16S0_)
        .other          _Z7hmul_rnPf13__nv_bfloat16S0_,@"STO_CUDA_ENTRY STV_DEFAULT"
_Z7hmul_rnPf13__nv_bfloat16S0_:
.text._Z7hmul_rnPf13__nv_bfloat16S0_:
[----:B------:R-:W-:Y:S08]  /*0000*/  LDC R1, c[0x0][0x37c] ;  /* 0x0000df00ff017b82 */ /* 0x000ff00000000800 */
[----:B------:R-:W0:Y:S01]  /*0010*/  LDC R0, c[0x0][0x388] ;  /* 0x0000e200ff007b82 */ /* 0x000e220000000800 */
[----:B------:R-:W1:Y:S07]  /*0020*/  LDCU.64 UR4, c[0x0][0x358] ;  /* 0x00006b00ff0477ac */ /* 0x000e6e0008000a00 */
[----:B------:R-:W1:Y:S01]  /*0030*/  LDC.64 R2, c[0x0][0x380] ;  /* 0x0000e000ff027b82 */ /* 0x000e620000000a00 */
[----:B0-----:R-:W-:-:S05]  /*0040*/  HMUL2.BF16_V2 R0, R0.H0_H0, R0.H1_H1 ;  /* 0x3000000000007232 */ /* 0x001fca0000200800 */
[----:B------:R-:W-:-:S05]  /*0050*/  SHF.L.U32 R5, R0, 0x10, RZ ;  /* 0x0000001000057819 */ /* 0x000fca00000006ff */
[----:B-1----:R-:W-:Y:S01]  /*0060*/  STG.E desc[UR4][R2.64], R5 ;  /* 0x0000000502007986 */ /* 0x002fe2000c101904 */
[----:B------:R-:W-:Y:S05]  /*0070*/  EXIT ;  /* 0x000000000000794d */ /* 0x000fea0003800000 */
.L_x_44:
        /* <DEDUP_REMOVED lines=16> */
.L_x_91:


//--------------------- .text._Z4hmulPf13__nv_bfloat16S0_ --------------------------
	.section	.text._Z4hmulPf13__nv_bfloat16S0_,"ax",@progbits
	.align	128
        .global         _Z4hmulPf13__nv_bfloat16S0_
        .type           _Z4hmulPf13__nv_bfloat16S0_,@function
        .size           _Z4hmulPf13__nv_bfloat16S0_,(.L_x_92 - _Z4hmulPf13__nv_bfloat16S0_)
        .other          _Z4hmulPf13__nv_bfloat16S0_,@"STO_CUDA_ENTRY STV_DEFAULT"
_Z4hmulPf13__nv_bfloat16S0_:
.text._Z4hmulPf13__nv_bfloat16S0_:
        /* <DEDUP_REMOVED lines=8> */
.L_x_45:
        /* <DEDUP_REMOVED lines=16> */
.L_x_92:


//--------------------- .text._Z8hfma_satPf13__nv_bfloat16S0_S0_ --------------------------
	.section	.text._Z8hfma_satPf13__nv_bfloat16S0_S0_,"ax",@progbits
	.align	128
        .global         _Z8hfma_satPf13__nv_bfloat16S0_S0_
        .type           _Z8hfma_satPf13__nv_bfloat16S0_S0_,@function
        .size           _Z8hfma_satPf13__nv_bfloat16S0_S0_,(.L_x_93 - _Z8hfma_satPf13__nv_bfloat16S0_S0_)
        .other          _Z8hfma_satPf13__nv_bfloat16S0_S0_,@"STO_CUDA_ENTRY STV_DEFAULT"
_Z8hfma_satPf13__nv_bfloat16S0_S0_:
.text._Z8hfma_satPf13__nv_bfloat16S0_S0_:
[----:B------:R-:W-:Y:S08]  /*0000*/  LDC R1, c[0x0][0x37c] ;  /* 0x0000df00ff017b82 */ /* 0x000ff00000000800 */
[----:B------:R-:W0:Y:S01]  /*0010*/  LDC R0, c[0x0][0x388] ;  /* 0x0000e200ff007b82 */ /* 0x000e220000000800 */
[----:B------:R-:W0:Y:S07]  /*0020*/  LDCU.U16 UR4, c[0x0][0x38c] ;  /* 0x00007180ff0477ac */ /* 0x000e2e0008000400 */
[----:B------:R-:W1:Y:S01]  /*0030*/  LDC.64 R2, c[0x0][0x380] ;  /* 0x0000e000ff027b82 */ /* 0x000e620000000a00 */
[----:B0-----:R-:W-:Y:S01]  /*0040*/  HFMA2.BF16_V2 R0, R0.H0_H0, R0.H1_H1, UR4.H0_H0 ;  /* 0x2000000400007e31 */ /* 0x001fe20008260800 */
[----:B------:R-:W1:Y:S04]  /*0050*/  LDCU.64 UR4, c[0x0][0x358] ;  /* 0x00006b00ff0477ac */ /* 0x000e680008000a00 */
[----:B------:R-:W-:-:S04]  /*0060*/  HMNMX2.BF16_V2 R0, R0.H0_H0, RZ.H0_H0, !PT ;  /* 0x200000ff00007240 */ /* 0x000fc80007a00800 */
[----:B------:R-:W-:-:S05]  /*0070*/  HMNMX2.BF16_V2 R0, R0.H0_H0, 1, 1, PT ;  /* 0x3f803f8000007840 */ /* 0x000fca0003a00800 */
[----:B------:R-:W-:-:S05]  /*0080*/  SHF.L.U32 R5, R0, 0x10, RZ ;  /* 0x0000001000057819 */ /* 0x000fca00000006ff */
[----:B-1----:R-:W-:Y:S01]  /*0090*/  STG.E desc[UR4][R2.64], R5 ;  /* 0x0000000502007986 */ /* 0x002fe2000c101904 */
[----:B------:R-:W-:Y:S05]  /*00a0*/  EXIT ;  /* 0x000000000000794d */ /* 0x000fea0003800000 */
.L_x_46:
        /* <DEDUP_REMOVED lines=13> */
.L_x_93:


//--------------------- .text._Z4hfmaPf13__nv_bfloat16S0_S0_ --------------------------
	.section	.text._Z4hfmaPf13__nv_bfloat16S0_S0_,"ax",@progbits
	.align	128
        .global         _Z4hfmaPf13__nv_bfloat16S0_S0_
        .type           _Z4hfmaPf13__nv_bfloat16S0_S0_,@function
        .size           _Z4hfmaPf13__nv_bfloat16S0_S0_,(.L_x_94 - _Z4hfmaPf13__nv_bfloat16S0_S0_)
        .other          _Z4hfmaPf13__nv_bfloat16S0_S0_,@"STO_CUDA_ENTRY STV_DEFAULT"
_Z4hfmaPf13__nv_bfloat16S0_S0_:
.text._Z4hfmaPf13__nv_bfloat16S0_S0_:
[----:B------:R-:W-:Y:S08]  /*0000*/  LDC R1, c[0x0][0x37c] ;  /* 0x0000df00ff017b82 */ /* 0x000ff00000000800 */
[----:B------:R-:W0:Y:S01]  /*0010*/  LDC R0, c[0x0][0x388] ;  /* 0x0000e200ff007b82 */ /* 0x000e220000000800 */
[----:B------:R-:W0:Y:S01]  /*0020*/  LDCU.U16 UR6, c[0x0][0x38c] ;  /* 0x00007180ff0677ac */ /* 0x000e220008000400 */
[----:B------:R-:W1:Y:S06]  /*0030*/  LDCU.64 UR4, c[0x0][0x358] ;  /* 0x00006b00ff0477ac */ /* 0x000e6c0008000a00 */
[----:B------:R-:W1:Y:S01]  /*0040*/  LDC.64 R2, c[0x0][0x380] ;  /* 0x0000e000ff027b82 */ /* 0x000e620000000a00 */
[----:B0-----:R-:W-:-:S05]  /*0050*/  HFMA2.BF16_V2 R0, R0.H0_H0, R0.H1_H1, UR6.H0_H0 ;  /* 0x2000000600007e31 */ /* 0x001fca0008260800 */
[----:B------:R-:W-:-:S05]  /*0060*/  SHF.L.U32 R5, R0, 0x10, RZ ;  /* 0x0000001000057819 */ /* 0x000fca00000006ff */
[----:B-1----:R-:W-:Y:S01]  /*0070*/  STG.E desc[UR4][R2.64], R5 ;  /* 0x0000000502007986 */ /* 0x002fe2000c101904 */
[----:B------:R-:W-:Y:S05]  /*0080*/  EXIT ;  /* 0x000000000000794d */ /* 0x000fea0003800000 */
.L_x_47:
        /* <DEDUP_REMOVED lines=15> */
.L_x_94:


//--------------------- .text._Z4hdivPf13__nv_bfloat16S0_ --------------------------
	.section	.text._Z4hdivPf13__nv_bfloat16S0_,"ax",@progbits
	.align	128
        .global         _Z4hdivPf13__nv_bfloat16S0_
        .type           _Z4hdivPf13__nv_bfloat16S0_,@function
        .size           _Z4hdivPf13__nv_bfloat16S0_,(.L_x_95 - _Z4hdivPf13__nv_bfloat16S0_)
        .other          _Z4hdivPf13__nv_bfloat16S0_,@"STO_CUDA_ENTRY STV_DEFAULT"
_Z4hdivPf13__nv_bfloat16S0_:
.text._Z4hdivPf13__nv_bfloat16S0_:
[----:B------:R-:W-:Y:S08]  /*0000*/  LDC R1, c[0x0][0x37c] ;  /* 0x0000df00ff017b82 */ /* 0x000ff00000000800 */
[----:B------:R-:W0:Y:S01]  /*0010*/  LDC.U16 R0, c[0x0][0x38a] ;  /* 0x0000e280ff007b82 */ /* 0x000e220000000400 */
[----:B------:R-:W1:Y:S01]  /*0020*/  LDCU.64 UR4, c[0x0][0x358] ;  /* 0x00006b00ff0477ac */ /* 0x000e620008000a00 */
[----:B0-----:R-:W-:-:S06]  /*0030*/  SHF.L.U32 R4, R0, 0x10, RZ ;  /* 0x0000001000047819 */ /* 0x001fcc00000006ff */
[----:B------:R-:W0:Y:S01]  /*0040*/  LDC.U16 R0, c[0x0][0x388] ;  /* 0x0000e200ff007b82 */ /* 0x000e220000000400 */
[----:B------:R-:W-:-:S13]  /*0050*/  FSETP.GE.AND P0, PT, |R4|, 8.50705917302346158658e+37, PT ;  /* 0x7e8000000400780b */ /* 0x000fda0003f06200 */
[----:B------:R-:W-:-:S05]  /*0060*/  @P0 FMUL R4, R4, 0.25 ;  /* 0x3e80000004040820 */ /* 0x000fca0000400000 */
[----:B------:R-:W-:Y:S02]  /*0070*/  FSETP.GEU.AND P1, PT, |R4|, 1.175494350822287508e-38, PT ;  /* 0x008000000400780b */ /* 0x000fe40003f2e200 */
[----:B0-----:R-:W-:-:S11]  /*0080*/  SHF.L.U32 R0, R0, 0x10, RZ ;  /* 0x0000001000007819 */ /* 0x001fd600000006ff */
[----:B------:R-:W-:Y:S01]  /*0090*/  @!P1 FMUL R4, R4, 16777216 ;  /* 0x4b80000004049820 */ /* 0x000fe20000400000 */
[----:B------:R-:W-:-:S03]  /*00a0*/  @!P1 FMUL R0, R0, 16777216 ;  /* 0x4b80000000009820 */ /* 0x000fc60000400000 */
[----:B------:R-:W0:Y:S02]  /*00b0*/  MUFU.RCP R3, R4 ;  /* 0x0000000400037308 */ /* 0x000e240000001000 */
[----:B0-----:R-:W-:Y:S02]  /*00c0*/  FMUL R0, R3, R0 ;  /* 0x0000000003007220 */ /* 0x001fe40000400000 */
[----:B------:R-:W1:Y:S02]  /*00d0*/  LDC.64 R2, c[0x0][0x380] ;  /* 0x0000e000ff027b82 */ /* 0x000e640000000a00 */
[----:B------:R-:W-:-:S06]  /*00e0*/  @P0 FMUL R0, R0, 0.25 ;  /* 0x3e80000000000820 */ /* 0x000fcc0000400000 */
[----:B------:R-:W0:Y:S02]  /*00f0*/  F2F.BF16.F32 R0, R0 ;  /* 0x0000000000007304 */ /* 0x000e240000202000 */
[----:B0-----:R-:W-:-:S05]  /*0100*/  SHF.L.U32 R5, R0, 0x10, RZ ;  /* 0x0000001000057819 */ /* 0x001fca00000006ff */
[----:B-1----:R-:W-:Y:S01]  /*0110*/  STG.E desc[UR4][R2.64], R5 ;  /* 0x0000000502007986 */ /* 0x002fe2000c101904 */
[----:B------:R-:W-:Y:S05]  /*0120*/  EXIT ;  /* 0x000000000000794d */ /* 0x000fea0003800000 */
.L_x_48:
        /* <DEDUP_REMOVED lines=13> */
.L_x_95:


//--------------------- .text._Z8hadd_satPf13__nv_bfloat16S0_ --------------------------
	.section	.text._Z8hadd_satPf13__nv_bfloat16S0_,"ax",@progbits
	.align	128
        .global         _Z8hadd_satPf13__nv_bfloat16S0_
        .type           _Z8hadd_satPf13__nv_bfloat16S0_,@function
        .size           _Z8hadd_satPf13__nv_bfloat16S0_,(.L_x_96 - _Z8hadd_satPf13__nv_bfloat16S0_)
        .other          _Z8hadd_satPf13__nv_bfloat16S0_,@"STO_CUDA_ENTRY STV_DEFAULT"
_Z8hadd_satPf13__nv_bfloat16S0_:
.text._Z8hadd_satPf13__nv_bfloat16S0_:
[----:B------:R-:W-:Y:S08]  /*0000*/  LDC R1, c[0x0][0x37c] ;  /* 0x0000df00ff017b82 */ /* 0x000ff00000000800 */
[----:B------:R-:W0:Y:S01]  /*0010*/  LDC R0, c[0x0][0x388] ;  /* 0x0000e200ff007b82 */ /* 0x000e220000000800 */
[----:B------:R-:W1:Y:S07]  /*0020*/  LDCU.64 UR4, c[0x0][0x358] ;  /* 0x00006b00ff0477ac */ /* 0x000e6e0008000a00 */
[----:B------:R-:W1:Y:S01]  /*0030*/  LDC.64 R2, c[0x0][0x380] ;  /* 0x0000e000ff027b82 */ /* 0x000e620000000a00 */
[----:B0-----:R-:W-:-:S05]  /*0040*/  HADD2.BF16_V2 R0, R0.H0_H0, R0.H1_H1 ;  /* 0x3000000000007230 */ /* 0x001fca0000200800 */
[----:B------:R-:W-:-:S04]  /*0050*/  HMNMX2.BF16_V2 R0, R0.H0_H0, RZ.H0_H0, !PT ;  /* 0x200000ff00007240 */ /* 0x000fc80007a00800 */
[----:B------:R-:W-:-:S05]  /*0060*/  HMNMX2.BF16_V2 R0, R0.H0_H0, 1, 1, PT ;  /* 0x3f803f8000007840 */ /* 0x000fca0003a00800 */
[----:B------:R-:W-:-:S05]  /*0070*/  SHF.L.U32 R5, R0, 0x10, RZ ;  /* 0x0000001000057819 */ /* 0x000fca00000006ff */
[----:B-1----:R-:W-:Y:S01]  /*0080*/  STG.E desc[UR4][R2.64], R5 ;  /* 0x0000000502007986 */ /* 0x002fe2000c101904 */
[----:B------:R-:W-:Y:S05]  /*0090*/  EXIT ;  /* 0x000000000000794d */ /* 0x000fea0003800000 */
.L_x_49:
        /* <DEDUP_REMOVED lines=14> */
.L_x_96:


//--------------------- .text._Z7hadd_rnPf13__nv_bfloat16S0_ --------------------------
	.section	.text._Z7hadd_rnPf13__nv_bfloat16S0_,"ax",@progbits
	.align	128
        .global         _Z7hadd_rnPf13__nv_bfloat16S0_
        .type           _Z7hadd_rnPf13__nv_bfloat16S0_,@function
        .size           _Z7hadd_rnPf13__nv_bfloat16S0_,(.L_x_97 - _Z7hadd_rnPf13__nv_bfloat16S0_)
        .other          _Z7hadd_rnPf13__nv_bfloat16S0_,@"STO_CUDA_ENTRY STV_DEFAULT"
_Z7hadd_rnPf13__nv_bfloat16S0_:
.text._Z7hadd_rnPf13__nv_bfloat16S0_:
[----:B------:R-:W-:Y:S08]  /*0000*/  LDC R1, c[0x0][0x37c] ;  /* 0x0000df00ff017b82 */ /* 0x000ff00000000800 */
[----:B------:R-:W0:Y:S01]  /*0010*/  LDC R0, c[0x0][0x388] ;  /* 0x0000e200ff007b82 */ /* 0x000e220000000800 */
[----:B------:R-:W1:Y:S07]  /*0020*/  LDCU.64 UR4, c[0x0][0x358] ;  /* 0x00006b00ff0477ac */ /* 0x000e6e0008000a00 */
[----:B------:R-:W1:Y:S01]  /*0030*/  LDC.64 R2, c[0x0][0x380] ;  /* 0x0000e000ff027b82 */ /* 0x000e620000000a00 */
[----:B0-----:R-:W-:-:S05]  /*0040*/  HADD2.BF16_V2 R0, R0.H0_H0, R0.H1_H1 ;  /* 0x3000000000007230 */ /* 0x001fca0000200800 */
[----:B------:R-:W-:-:S05]  /*0050*/  SHF.L.U32 R5, R0, 0x10, RZ ;  /* 0x0000001000057819 */ /* 0x000fca00000006ff */
[----:B-1----:R-:W-:Y:S01]  /*0060*/  STG.E desc[UR4][R2.64], R5 ;  /* 0x0000000502007986 */ /* 0x002fe2000c101904 */
[----:B------:R-:W-:Y:S05]  /*0070*/  EXIT ;  /* 0x000000000000794d */ /* 0x000fea0003800000 */
.L_x_50:
        /* <DEDUP_REMOVED lines=16> */
.L_x_97:


//--------------------- .text._Z4haddPf13__nv_bfloat16S0_ --------------------------
	.section	.text._Z4haddPf13__nv_bfloat16S0_,"ax",@progbits
	.align	128
        .global         _Z4haddPf13__nv_bfloat16S0_
        .type           _Z4haddPf13__nv_bfloat16S0_,@function
        .size           _Z4haddPf13__nv_bfloat16S0_,(.L_x_98 - _Z4haddPf13__nv_bfloat16S0_)
        .other          _Z4haddPf13__nv_bfloat16S0_,@"STO_CUDA_ENTRY STV_DEFAULT"
_Z4haddPf13__nv_bfloat16S0_:
.text._Z4haddPf13__nv_bfloat16S0_:
        /* <DEDUP_REMOVED lines=8> */
.L_x_51:
        /* <DEDUP_REMOVED lines=16> */
.L_x_98:


//--------------------- .text._Z4habsPf13__nv_bfloat16 --------------------------
	.section	.text._Z4habsPf13__nv_bfloat16,"ax",@progbits
	.align	128
        .global         _Z4habsPf13__nv_bfloat16
        .type           _Z4habsPf13__nv_bfloat16,@function
        .size           _Z4habsPf13__nv_bfloat16,(.L_x_99 - _Z4habsPf13__nv_bfloat16)
        .other          _Z4habsPf13__nv_bfloat16,@"STO_CUDA_ENTRY STV_DEFAULT"
_Z4habsPf13__nv_bfloat16:
.text._Z4habsPf13__nv_bfloat16:
[----:B------:R-:W-:Y:S01]  /*0000*/  LDC R1, c[0x0][0x37c] ;  /* 0x0000df00ff017b82 */ /* 0x000fe20000000800 */
[----:B------:R-:W0:Y:S07]  /*0010*/  LDCU.U16 UR6, c[0x0][0x388] ;  /* 0x00007100ff0677ac */ /* 0x000e2e0008000400 */
[----:B------:R-:W1:Y:S01]  /*0020*/  LDC.64 R2, c[0x0][0x380] ;  /* 0x0000e000ff027b82 */ /* 0x000e620000000a00 */
[----:B------:R-:W1:Y:S01]  /*0030*/  LDCU.64 UR4, c[0x0][0x358] ;  /* 0x00006b00ff0477ac */ /* 0x000e620008000a00 */
[----:B0-----:R-:W-:-:S05]  /*0040*/  HFMA2.BF16_V2 R0, -RZ.H0_H0, RZ.H0_H0, |UR6.H0_H0| ;  /* 0x60000006ff007e31 */ /* 0x001fca00082409ff */
[----:B------:R-:W-:-:S05]  /*0050*/  SHF.L.U32 R5, R0, 0x10, RZ ;  /* 0x0000001000057819 */ /* 0x000fca00000006ff */
[----:B-1----:R-:W-:Y:S01]  /*0060*/  STG.E desc[UR4][R2.64], R5 ;  /* 0x0000000502007986 */ /* 0x002fe2000c101904 */
[----:B------:R-:W-:Y:S05]  /*0070*/  EXIT ;  /* 0x000000000000794d */ /* 0x000fea0003800000 */
.L_x_52:
        /* <DEDUP_REMOVED lines=16> */
.L_x_99:


//--------------------- .nv.global.init           --------------------------
	.section	.nv.global.init,"aw",@progbits
	.align	4
.nv.global.init:
	.type		__cudart_i2opi_f,@object
	.size		__cudart_i2opi_f,(.L_0 - __cudart_i2opi_f)
__cudart_i2opi_f:
        /*0000*/ 	.byte	0x41, 0x90, 0x43, 0x3c, 0x99, 0x95, 0x62, 0xdb, 0xc0, 0xdd, 0x34, 0xf5, 0xd1, 0x57, 0x27, 0xfc
        /*0010*/ 	.byte	0x29, 0x15, 0x44, 0x4e, 0x6e, 0x83, 0xf9, 0xa2
.L_0:


//--------------------- .nv.shared.reserved.0     --------------------------
	.section	.nv.shared.reserved.0,"aw",@nobits
	.weak		__nv_reservedSMEM_offset_0_alias
	.size		__nv_reservedSMEM_offset_0_alias, 0, 64
	.other		__nv_reservedSMEM_offset_0_alias,@"STO_CUDA_RESERVED_SHARED STV_DEFAULT"
__nv_reservedSMEM_offset_0_alias:
	.zero		0
	.zero		64


//--------------------- .nv.constant0._Z7_htruncPf13__nv_bfloat16 --------------------------
	.section	.nv.constant0._Z7_htruncPf13__nv_bfloat16,"a",@progbits
	.sectionflags	@""
	.align	4
.nv.constant0._Z7_htruncPf13__nv_bfloat16:
	.zero		906


//--------------------- .nv.constant0._Z6_hsqrtPf13__nv_bfloat16 --------------------------
	.section	.nv.constant0._Z6_hsqrtPf13__nv_bfloat16,"a",@progbits
	.sectionflags	@""
	.align	4
.nv.constant0._Z6_hsqrtPf13__nv_bfloat16:
	.zero		906


//--------------------- .nv.constant0._Z5_hsinPf13__nv_bfloat16 --------------------------
	.section	.nv.constant0._Z5_hsinPf13__nv_bfloat16,"a",@progbits
	.sectionflags	@""
	.align	4
.nv.constant0._Z5_hsinPf13__nv_bfloat16:
	.zero		906


//--------------------- .nv.constant0._Z7_hrsqrtPf13__nv_bfloat16 --------------------------
	.section	.nv.constant0._Z7_hrsqrtPf13__nv_bfloat16,"a",@progbits
	.sectionflags	@""
	.align	4
.nv.constant0._Z7_hrsqrtPf13__nv_bfloat16:
	.zero		906


//--------------------- .nv.constant0._Z6_hrintPf13__nv_bfloat16 --------------------------
	.section	.nv.constant0._Z6_hrintPf13__nv_bfloat16,"a",@progbits
	.sectionflags	@""
	.align	4
.nv.constant0._Z6_hrintPf13__nv_bfloat16:
	.zero		906


//--------------------- .nv.constant0._Z5_hrcpPf13__nv_bfloat16 --------------------------
	.section	.nv.constant0._Z5_hrcpPf13__nv_bfloat16,"a",@progbits
	.sectionflags	@""
	.align	4
.nv.constant0._Z5_hrcpPf13__nv_bfloat16:
	.zero		906


//--------------------- .nv.constant0._Z6_hlog2Pf13__nv_bfloat16 --------------------------
	.section	.nv.constant0._Z6_hlog2Pf13__nv_bfloat16,"a",@progbits
	.sectionflags	@""
	.align	4
.nv.constant0._Z6_hlog2Pf13__nv_bfloat16:
	.zero		906


//--------------------- .nv.constant0._Z7_hlog10Pf13__nv_bfloat16 --------------------------
	.section	.nv.constant0._Z7_hlog10Pf13__nv_bfloat16,"a",@progbits
	.sectionflags	@""
	.align	4
.nv.constant0._Z7_hlog10Pf13__nv_bfloat16:
	.zero		906


//--------------------- .nv.constant0._Z5_hlogPf13__nv_bfloat16 --------------------------
	.section	.nv.constant0._Z5_hlogPf13__nv_bfloat16,"a",@progbits
	.sectionflags	@""
	.align	4
.nv.constant0._Z5_hlogPf13__nv_bfloat16:
	.zero		906


//--------------------- .nv.constant0._Z7_hfloorPf13__nv_bfloat16 --------------------------
	.section	.nv.constant0._Z7_hfloorPf13__nv_bfloat16,"a",@progbits
	.sectionflags	@""
	.align	4
.nv.constant0._Z7_hfloorPf13__nv_bfloat16:
	.zero		906


//--------------------- .nv.constant0._Z6_hexp2Pf13__nv_bfloat16 --------------------------
	.section	.nv.constant0._Z6_hexp2Pf13__nv_bfloat16,"a",@progbits
	.sectionflags	@""
	.align	4
.nv.constant0._Z6_hexp2Pf13__nv_bfloat16:
	.zero		906


//--------------------- .nv.constant0._Z7_hexp10Pf13__nv_bfloat16 --------------------------
	.section	.nv.constant0._Z7_hexp10Pf13__nv_bfloat16,"a",@progbits
	.sectionflags	@""
	.align	4
.nv.constant0._Z7_hexp10Pf13__nv_bfloat16:
	.zero		906


//--------------------- .nv.constant0._Z5_hexpPf13__nv_bfloat16 --------------------------
	.section	.nv.constant0._Z5_hexpPf13__nv_bfloat16,"a",@progbits
	.sectionflags	@""
	.align	4
.nv.constant0._Z5_hexpPf13__nv_bfloat16:
	.zero		906


//--------------------- .nv.constant0._Z5_hcosPf13__nv_bfloat16 --------------------------
	.section	.nv.constant0._Z5_hcosPf13__nv_bfloat16,"a",@progbits
	.sectionflags	@""
	.align	4
.nv.constant0._Z5_hcosPf13__nv_bfloat16:
	.zero		906


//--------------------- .nv.constant0._Z6_hceilPf13__nv_bfloat16 --------------------------
	.section	.nv.constant0._Z6_hceilPf13__nv_bfloat16,"a",@progbits
	.sectionflags	@""
	.align	4
.nv.constant0._Z6_hceilPf13__nv_bfloat16:
	.zero		906


//--------------------- .nv.constant0._Z4hneuPb13__nv_bfloat16S0_ --------------------------
	.section	.nv.constant0._Z4hneuPb13__nv_bfloat16S0_,"a",@progbits
	.sectionflags	@""
	.align	4
.nv.constant0._Z4hneuPb13__nv_bfloat16S0_:
	.zero		908


//--------------------- .nv.constant0._Z3hnePb13__nv_bfloat16S0_ --------------------------
	.section	.nv.constant0._Z3hnePb13__nv_bfloat16S0_,"a",@progbits
	.sectionflags	@""
	.align	4
.nv.constant0._Z3hnePb13__nv_bfloat16S0_:
	.zero		908


//--------------------- .nv.constant0._Z8hmin_nanPf13__nv_bfloat16S0_ --------------------------
	.section	.nv.constant0._Z8hmin_nanPf13__nv_bfloat16S0_,"a",@progbits
	.sectionflags	@""
	.align	4
.nv.constant0._Z8hmin_nanPf13__nv_bfloat16S0_:
	.zero		908


//--------------------- .nv.constant0._Z4hminPf13__nv_bfloat16S0_ --------------------------
	.section	.nv.constant0._Z4hminPf13__nv_bfloat16S0_,"a",@progbits
	.sectionflags	@""
	.align	4
.nv.constant0._Z4hminPf13__nv_bfloat16S0_:
	.zero		908


//--------------------- .nv.constant0._Z8hmax_nanPf13__nv_bfloat16S0_ --------------------------
	.section	.nv.constant0._Z8hmax_nanPf13__nv_bfloat16S0_,"a",@progbits
	.sectionflags	@""
	.align	4
.nv.constant0._Z8hmax_nanPf13__nv_bfloat16S0_:
	.zero		908


//--------------------- .nv.constant0._Z4hmaxPf13__nv_bfloat16S0_ --------------------------
	.section	.nv.constant0._Z4hmaxPf13__nv_bfloat16S0_,"a",@progbits
	.sectionflags	@""
	.align	4
.nv.constant0._Z4hmaxPf13__nv_bfloat16S0_:
	.zero		908


//--------------------- .nv.constant0._Z4hltuPb13__nv_bfloat16S0_ --------------------------
	.section	.nv.constant0._Z4hltuPb13__nv_bfloat16S0_,"a",@progbits
	.sectionflags	@""
	.align	4
.nv.constant0._Z4hltuPb13__nv_bfloat16S0_:
	.zero		908


//--------------------- .nv.constant0._Z3hltPb13__nv_bfloat16S0_ --------------------------
	.section	.nv.constant0._Z3hltPb13__nv_bfloat16S0_,"a",@progbits
	.sectionflags	@""
	.align	4
.nv.constant0._Z3hltPb13__nv_bfloat16S0_:
	.zero		908


//--------------------- .nv.constant0._Z4hleuPb13__nv_bfloat16S0_ --------------------------
	.section	.nv.constant0._Z4hleuPb13__nv_bfloat16S0_,"a",@progbits
	.sectionflags	@""
	.align	4
.nv.constant0._Z4hleuPb13__nv_bfloat16S0_:
	.zero		908


//--------------------- .nv.constant0._Z3hlePb13__nv_bfloat16S0_ --------------------------
	.section	.nv.constant0._Z3hlePb13__nv_bfloat16S0_,"a",@progbits
	.sectionflags	@""
	.align	4
.nv.constant0._Z3hlePb13__nv_bfloat16S0_:
	.zero		908


//--------------------- .nv.constant0._Z6hisnanPb13__nv_bfloat16 --------------------------
	.section	.nv.constant0._Z6hisnanPb13__nv_bfloat16,"a",@progbits
	.sectionflags	@""
	.align	4
.nv.constant0._Z6hisnanPb13__nv_bfloat16:
	.zero		906


//--------------------- .nv.constant0._Z6hisinfPb13__nv_bfloat16 --------------------------
	.section	.nv.constant0._Z6hisinfPb13__nv_bfloat16,"a",@progbits
	.sectionflags	@""
	.align	4
.nv.constant0._Z6hisinfPb13__nv_bfloat16:
	.zero		906


//--------------------- .nv.constant0._Z4hgtuPb13__nv_bfloat16S0_ --------------------------
	.section	.nv.constant0._Z4hgtuPb13__nv_bfloat16S0_,"a",@progbits
	.sectionflags	@""
	.align	4
.nv.constant0._Z4hgtuPb13__nv_bfloat16S0_:
	.zero		908


//--------------------- .nv.constant0._Z3hgtPb13__nv_bfloat16S0_ --------------------------
	.section	.nv.constant0._Z3hgtPb13__nv_bfloat16S0_,"a",@progbits
	.sectionflags	@""
	.align	4
.nv.constant0._Z3hgtPb13__nv_bfloat16S0_:
	.zero		908


//--------------------- .nv.constant0._Z4hgeuPb13__nv_bfloat16S0_ --------------------------
	.section	.nv.constant0._Z4hgeuPb13__nv_bfloat16S0_,"a",@progbits
	.sectionflags	@""
	.align	4
.nv.constant0._Z4hgeuPb13__nv_bfloat16S0_:
	.zero		908


//--------------------- .nv.constant0._Z3hgePb13__nv_bfloat16S0_ --------------------------
	.section	.nv.constant0._Z3hgePb13__nv_bfloat16S0_,"a",@progbits
	.sectionflags	@""
	.align	4
.nv.constant0._Z3hgePb13__nv_bfloat16S0_:
	.zero		908


//--------------------- .nv.constant0._Z4hequPb13__nv_bfloat16S0_ --------------------------
	.section	.nv.constant0._Z4hequPb13__nv_bfloat16S0_,"a",@progbits
	.sectionflags	@""
	.align	4
.nv.constant0._Z4hequPb13__nv_bfloat16S0_:
	.zero		908


//--------------------- .nv.constant0._Z3heqPb13__nv_bfloat16S0_ --------------------------
	.section	.nv.constant0._Z3heqPb13__nv_bfloat16S0_,"a",@progbits
	.sectionflags	@""
	.align	4
.nv.constant0._Z3heqPb13__nv_bfloat16S0_:
	.zero		908


//--------------------- .nv.constant0._Z8hsub_satPf13__nv_bfloat16S0_ --------------------------
	.section	.nv.constant0._Z8hsub_satPf13__nv_bfloat16S0_,"a",@progbits
	.sectionflags	@""
	.align	4
.nv.constant0._Z8hsub_satPf13__nv_bfloat16S0_:
	.zero		908


//--------------------- .nv.constant0._Z7hsub_rnPf13__nv_bfloat16S0_ --------------------------
	.section	.nv.constant0._Z7hsub_rnPf13__nv_bfloat16S0_,"a",@progbits
	.sectionflags	@""
	.align	4
.nv.constant0._Z7hsub_rnPf13__nv_bfloat16S0_:
	.zero		908


//--------------------- .nv.constant0._Z4hsubPf13__nv_bfloat16S0_ --------------------------
	.section	.nv.constant0._Z4hsubPf13__nv_bfloat16S0_,"a",@progbits
	.sectionflags	@""
	.align	4
.nv.constant0._Z4hsubPf13__nv_bfloat16S0_:
	.zero		908


//--------------------- .nv.constant0._Z4hnegPf13__nv_bfloat16 --------------------------
	.section	.nv.constant0._Z4hnegPf13__nv_bfloat16,"a",@progbits
	.sectionflags	@""
	.align	4
.nv.constant0._Z4hnegPf13__nv_bfloat16:
	.zero		906


//--------------------- .nv.constant0._Z8hmul_satPf13__nv_bfloat16S0_ --------------------------
	.section	.nv.constant0._Z8hmul_satPf13__nv_bfloat16S0_,"a",@progbits
	.sectionflags	@""
	.align	4
.nv.constant0._Z8hmul_satPf13__nv_bfloat16S0_:
	.zero		908


//--------------------- .nv.constant0._Z7hmul_rnPf13__nv_bfloat16S0_ --------------------------
	.section	.nv.constant0._Z7hmul_rnPf13__nv_bfloat16S0_,"a",@progbits
	.sectionflags	@""
	.align	4
.nv.constant0._Z7hmul_rnPf13__nv_bfloat16S0_:
	.zero		908


//--------------------- .nv.constant0._Z4hmulPf13__nv_bfloat16S0_ --------------------------
	.section	.nv.constant0._Z4hmulPf13__nv_bfloat16S0_,"a",@progbits
	.sectionflags	@""
	.align	4
.nv.constant0._Z4hmulPf13__nv_bfloat16S0_:
	.zero		908


//--------------------- .nv.constant0._Z8hfma_satPf13__nv_bfloat16S0_S0_ --------------------------
	.section	.nv.constant0._Z8hfma_satPf13__nv_bfloat16S0_S0_,"a",@progbits
	.sectionflags	@""
	.align	4
.nv.constant0._Z8hfma_satPf13__nv_bfloat16S0_S0_:
	.zero		910


//--------------------- .nv.constant0._Z4hfmaPf13__nv_bfloat16S0_S0_ --------------------------
	.section	.nv.constant0._Z4hfmaPf13__nv_bfloat16S0_S0_,"a",@progbits
	.sectionflags	@""
	.align	4
.nv.constant0._Z4hfmaPf13__nv_bfloat16S0_S0_:
	.zero		910


//--------------------- .nv.constant0._Z4hdivPf13__nv_bfloat16S0_ --------------------------
	.section	.nv.constant0._Z4hdivPf13__nv_bfloat16S0_,"a",@progbits
	.sectionflags	@""
	.align	4
.nv.constant0._Z4hdivPf13__nv_bfloat16S0_:
	.zero		908


//--------------------- .nv.constant0._Z8hadd_satPf13__nv_bfloat16S0_ --------------------------
	.section	.nv.constant0._Z8hadd_satPf13__nv_bfloat16S0_,"a",@progbits
	.sectionflags	@""
	.align	4
.nv.constant0._Z8hadd_satPf13__nv_bfloat16S0_:
	.zero		908


//--------------------- .nv.constant0._Z7hadd_rnPf13__nv_bfloat16S0_ --------------------------
	.section	.nv.constant0._Z7hadd_rnPf13__nv_bfloat16S0_,"a",@progbits
	.sectionflags	@""
	.align	4
.nv.constant0._Z7hadd_rnPf13__nv_bfloat16S0_:
	.zero		908


//--------------------- .nv.constant0._Z4haddPf13__nv_bfloat16S0_ --------------------------
	.section	.nv.constant0._Z4haddPf13__nv_bfloat16S0_,"a",@progbits
	.sectionflags	@""
	.align	4
.nv.constant0._Z4haddPf13__nv_bfloat16S0_:
	.zero		908


//--------------------- .nv.constant0._Z4habsPf13__nv_bfloat16 --------------------------
	.section	.nv.constant0._Z4habsPf13__nv_bfloat16,"a",@progbits
	.sectionflags	@""
	.align	4
.nv.constant0._Z4habsPf13__nv_bfloat16:
	.zero		906


//--------------------- SYMBOLS --------------------------

	.type		.nv.reservedSmem.offset0,@object
	.size		.nv.reservedSmem.offset0,0x4
